	.target	sm_90a

	.elftype	@"ET_EXEC"


//--------------------- .note.nv.tkinfo           --------------------------
	.section	.note.nv.tkinfo,"",@"SHT_NOTE"
	.sectionflags	@"SHF_NOTE_NV_TKINFO"
	.tkinfo
        /*0018*/ 	.word	0x00000002
        /*0030*/ 	.string	""
        /*0030*/ 	.string	"ptxas"
        /*0030*/ 	.string	"Cuda compilation tools, release 13.0, V13.0.88"
        /*0030*/ 	.string	"Build cuda_13.0.r13.0/compiler.36424714_0"
        /*0030*/ 	.string	"-arch sm_90a -m 64 "



//--------------------- .note.nv.cuinfo           --------------------------
	.section	.note.nv.cuinfo,"",@"SHT_NOTE"
	.sectionflags	@"SHF_NOTE_NV_CUINFO"
        /*0018*/ 	.short	0x0002
        /*001a*/ 	.short	0x005a
        /*001c*/ 	.short	0x0082
	.zero		2


//--------------------- .nv.info                  --------------------------
	.section	.nv.info,"",@"SHT_CUDA_INFO"
	.align	4


	//----- nvinfo : EIATTR_REGCOUNT
	.align		4
        /*0000*/ 	.byte	0x04, 0x2f
        /*0002*/ 	.short	(.L_15 - .L_14)
	.align		4
.L_14:
        /*0004*/ 	.word	index@(_ZN7cutlass13device_kernelINS_4gemm6kernel13GemmUniversalIN4cute5tupleIJiiiiEEENS1_10collective13CollectiveMmaINS1_34MainloopSm90TmaGmmaWarpSpecializedILi2ENS5_IJNS4_1CILi2EEENSA_ILi1EEESC_EEENS1_35KernelTmaWarpSpecializedCooperativeEEENS5_IJNSA_ILi128EEENSA_ILi256EEENSA_ILi64EEEEEENS_10tfloat32_tENS5_IJlSC_lEEESK_SL_NS4_8TiledMMAINS4_8MMA_AtomIJNS4_4SM904GMMA30MMA_64x256x8_F32TF32TF32_SS_TNILNSP_7ScaleInE1ELSR_1EEEEEENS4_6LayoutISD_NS5_IJSC_NSA_ILi0EEESV_EEEEENS5_IJNS4_10UnderscoreESY_SY_EEEEENS4_13SM90_TMA_LOADENS4_14ComposedLayoutINS4_7SwizzleILi3ELi4ELi3EEENS4_18smem_ptr_flag_bitsILi32EEENSU_INS5_IJNSA_ILi8EEENSA_ILi32EEEEEENS5_IJS18_SC_EEEEEEEvNS4_8identityENS4_23SM90_TMA_LOAD_MULTICASTES1C_vS1D_EENS_8epilogue10collective6detail29Sm90TmaWarpSpecializedAdapterINS1H_15DefaultEpilogueISK_SL_SL_NS1G_6thread17LinearCombinationISK_Li1EffLNS1L_9ScaleType4KindE0ELNS_15FloatRoundStyleE2ESK_EENS1_15EpilogueDefaultEEEEEvvEEEEvNT_6ParamsE)
        /*0008*/ 	.word	0x000000a8


	//----- nvinfo : EIATTR_FRAME_SIZE
	.align		4
.L_15:
        /*000c*/ 	.byte	0x04, 0x11
        /*000e*/ 	.short	(.L_17 - .L_16)
	.align		4
.L_16:
        /*0010*/ 	.word	index@(_ZN7cutlass13device_kernelINS_4gemm6kernel13GemmUniversalIN4cute5tupleIJiiiiEEENS1_10collective13CollectiveMmaINS1_34MainloopSm90TmaGmmaWarpSpecializedILi2ENS5_IJNS4_1CILi2EEENSA_ILi1EEESC_EEENS1_35KernelTmaWarpSpecializedCooperativeEEENS5_IJNSA_ILi128EEENSA_ILi256EEENSA_ILi64EEEEEENS_10tfloat32_tENS5_IJlSC_lEEESK_SL_NS4_8TiledMMAINS4_8MMA_AtomIJNS4_4SM904GMMA30MMA_64x256x8_F32TF32TF32_SS_TNILNSP_7ScaleInE1ELSR_1EEEEEENS4_6LayoutISD_NS5_IJSC_NSA_ILi0EEESV_EEEEENS5_IJNS4_10UnderscoreESY_SY_EEEEENS4_13SM90_TMA_LOADENS4_14ComposedLayoutINS4_7SwizzleILi3ELi4ELi3EEENS4_18smem_ptr_flag_bitsILi32EEENSU_INS5_IJNSA_ILi8EEENSA_ILi32EEEEEENS5_IJS18_SC_EEEEEEEvNS4_8identityENS4_23SM90_TMA_LOAD_MULTICASTES1C_vS1D_EENS_8epilogue10collective6detail29Sm90TmaWarpSpecializedAdapterINS1H_15DefaultEpilogueISK_SL_SL_NS1G_6thread17LinearCombinationISK_Li1EffLNS1L_9ScaleType4KindE0ELNS_15FloatRoundStyleE2ESK_EENS1_15EpilogueDefaultEEEEEvvEEEEvNT_6ParamsE)
        /*0014*/ 	.word	0x00000000


	//----- nvinfo : EIATTR_MIN_STACK_SIZE
	.align		4
.L_17:
        /*0018*/ 	.byte	0x04, 0x12
        /*001a*/ 	.short	(.L_19 - .L_18)
	.align		4
.L_18:
        /*001c*/ 	.word	index@(_ZN7cutlass13device_kernelINS_4gemm6kernel13GemmUniversalIN4cute5tupleIJiiiiEEENS1_10collective13CollectiveMmaINS1_34MainloopSm90TmaGmmaWarpSpecializedILi2ENS5_IJNS4_1CILi2EEENSA_ILi1EEESC_EEENS1_35KernelTmaWarpSpecializedCooperativeEEENS5_IJNSA_ILi128EEENSA_ILi256EEENSA_ILi64EEEEEENS_10tfloat32_tENS5_IJlSC_lEEESK_SL_NS4_8TiledMMAINS4_8MMA_AtomIJNS4_4SM904GMMA30MMA_64x256x8_F32TF32TF32_SS_TNILNSP_7ScaleInE1ELSR_1EEEEEENS4_6LayoutISD_NS5_IJSC_NSA_ILi0EEESV_EEEEENS5_IJNS4_10UnderscoreESY_SY_EEEEENS4_13SM90_TMA_LOADENS4_14ComposedLayoutINS4_7SwizzleILi3ELi4ELi3EEENS4_18smem_ptr_flag_bitsILi32EEENSU_INS5_IJNSA_ILi8EEENSA_ILi32EEEEEENS5_IJS18_SC_EEEEEEEvNS4_8identityENS4_23SM90_TMA_LOAD_MULTICASTES1C_vS1D_EENS_8epilogue10collective6detail29Sm90TmaWarpSpecializedAdapterINS1H_15DefaultEpilogueISK_SL_SL_NS1G_6thread17LinearCombinationISK_Li1EffLNS1L_9ScaleType4KindE0ELNS_15FloatRoundStyleE2ESK_EENS1_15EpilogueDefaultEEEEEvvEEEEvNT_6ParamsE)
        /*0020*/ 	.word	0x00000000
.L_19:


//--------------------- .nv.compat                --------------------------
	.section	.nv.compat,"",@"SHT_CUDA_COMPAT_INFO"
	.align	4
        /*0000*/ 	.byte	0x02, 0x09, 0x01, 0x00, 0x02, 0x02, 0x04, 0x00, 0x02, 0x05, 0x05, 0x00, 0x03, 0x07, 0x01, 0x01
        /*0010*/ 	.byte	0x02, 0x03, 0x01, 0x00, 0x02, 0x06, 0x01, 0x00, 0x04, 0x0b, 0x08, 0x00, 0x00, 0x00, 0x00, 0x00
        /*0020*/ 	.byte	0x00, 0x00, 0x00, 0x00


//--------------------- .nv.info._ZN7cutlass13device_kernelINS_4gemm6kernel13GemmUniversalIN4cute5tupleIJiiiiEEENS1_10collective13CollectiveMmaINS1_34MainloopSm90TmaGmmaWarpSpecializedILi2ENS5_IJNS4_1CILi2EEENSA_ILi1EEESC_EEENS1_35KernelTmaWarpSpecializedCooperativeEEENS5_IJNSA_ILi128EEENSA_ILi256EEENSA_ILi64EEEEEENS_10tfloat32_tENS5_IJlSC_lEEESK_SL_NS4_8TiledMMAINS4_8MMA_AtomIJNS4_4SM904GMMA30MMA_64x256x8_F32TF32TF32_SS_TNILNSP_7ScaleInE1ELSR_1EEEEEENS4_6LayoutISD_NS5_IJSC_NSA_ILi0EEESV_EEEEENS5_IJNS4_10UnderscoreESY_SY_EEEEENS4_13SM90_TMA_LOADENS4_14ComposedLayoutINS4_7SwizzleILi3ELi4ELi3EEENS4_18smem_ptr_flag_bitsILi32EEENSU_INS5_IJNSA_ILi8EEENSA_ILi32EEEEEENS5_IJS18_SC_EEEEEEEvNS4_8identityENS4_23SM90_TMA_LOAD_MULTICASTES1C_vS1D_EENS_8epilogue10collective6detail29Sm90TmaWarpSpecializedAdapterINS1H_15DefaultEpilogueISK_SL_SL_NS1G_6thread17LinearCombinationISK_Li1EffLNS1L_9ScaleType4KindE0ELNS_15FloatRoundStyleE2ESK_EENS1_15EpilogueDefaultEEEEEvvEEEEvNT_6ParamsE --------------------------
	.section	.nv.info._ZN7cutlass13device_kernelINS_4gemm6kernel13GemmUniversalIN4cute5tupleIJiiiiEEENS1_10collective13CollectiveMmaINS1_34MainloopSm90TmaGmmaWarpSpecializedILi2ENS5_IJNS4_1CILi2EEENSA_ILi1EEESC_EEENS1_35KernelTmaWarpSpecializedCooperativeEEENS5_IJNSA_ILi128EEENSA_ILi256EEENSA_ILi64EEEEEENS_10tfloat32_tENS5_IJlSC_lEEESK_SL_NS4_8TiledMMAINS4_8MMA_AtomIJNS4_4SM904GMMA30MMA_64x256x8_F32TF32TF32_SS_TNILNSP_7ScaleInE1ELSR_1EEEEEENS4_6LayoutISD_NS5_IJSC_NSA_ILi0EEESV_EEEEENS5_IJNS4_10UnderscoreESY_SY_EEEEENS4_13SM90_TMA_LOADENS4_14ComposedLayoutINS4_7SwizzleILi3ELi4ELi3EEENS4_18smem_ptr_flag_bitsILi32EEENSU_INS5_IJNSA_ILi8EEENSA_ILi32EEEEEENS5_IJS18_SC_EEEEEEEvNS4_8identityENS4_23SM90_TMA_LOAD_MULTICASTES1C_vS1D_EENS_8epilogue10collective6detail29Sm90TmaWarpSpecializedAdapterINS1H_15DefaultEpilogueISK_SL_SL_NS1G_6thread17LinearCombinationISK_Li1EffLNS1L_9ScaleType4KindE0ELNS_15FloatRoundStyleE2ESK_EENS1_15EpilogueDefaultEEEEEvvEEEEvNT_6ParamsE,"",@"SHT_CUDA_INFO"
	.sectionflags	@""
	.align	4


	//----- nvinfo : EIATTR_CUDA_API_VERSION
	.align		4
        /*0000*/ 	.byte	0x04, 0x37
        /*0002*/ 	.short	(.L_21 - .L_20)
.L_20:
        /*0004*/ 	.word	0x00000082


	//----- nvinfo : EIATTR_KPARAM_INFO
	.align		4
.L_21:
        /*0008*/ 	.byte	0x04, 0x17
        /*000a*/ 	.short	(.L_23 - .L_22)
.L_22:
        /*000c*/ 	.word	0x00000000
        /*0010*/ 	.short	0x0000
        /*0012*/ 	.short	0x0070
        /*0014*/ 	.byte	0x00, 0xf0, 0x01, 0x10


	//----- nvinfo : EIATTR_SPARSE_MMA_MASK
	.align		4
.L_23:
        /*0018*/ 	.byte	0x03, 0x50
        /*001a*/ 	.short	0x0000


	//----- nvinfo : EIATTR_MAXREG_COUNT
	.align		4
        /*001c*/ 	.byte	0x03, 0x1b
        /*001e*/ 	.short	0x00a8


	//----- nvinfo : EIATTR_NUM_BARRIERS
	.align		4
        /*0020*/ 	.byte	0x02, 0x4c
        /*0022*/ 	.byte	0x01
	.zero		1


	//----- nvinfo : EIATTR_EXTERNS
	.align		4
        /*0024*/ 	.byte	0x04, 0x0f
        /*0026*/ 	.short	(.L_25 - .L_24)


	//   ....[0]....
	.align		4
.L_24:
        /*0028*/ 	.word	index@(__assertfail)


	//----- nvinfo : EIATTR_MERCURY_ISA_VERSION
	.align		4
.L_25:
        /*002c*/ 	.byte	0x03, 0x5f
        /*002e*/ 	.short	0x0101


	//----- nvinfo : EIATTR_INT_WARP_WIDE_INSTR_OFFSETS
	.align		4
        /*0030*/ 	.byte	0x04, 0x31
        /*0032*/ 	.short	(.L_27 - .L_26)


	//   ....[0]....
.L_26:
        /*0034*/ 	.word	0x00000440


	//   ....[1]....
        /*0038*/ 	.word	0x00000470


	//   ....[2]....
        /*003c*/ 	.word	0x00000630


	//   ....[3]....
        /*0040*/ 	.word	0x000020f0


	//----- nvinfo : EIATTR_COOP_GROUP_MASK_REGIDS
	.align		4
.L_27:
        /*0044*/ 	.byte	0x04, 0x29
        /*0046*/ 	.short	(.L_29 - .L_28)


	//   ....[0]....
.L_28:
        /*0048*/ 	.word	0xffffffff


	//   ....[1]....
        /*004c*/ 	.word	0xffffffff


	//   ....[2]....
        /*0050*/ 	.word	0xffffffff


	//   ....[3]....
        /*0054*/ 	.word	0xffffffff


	//   ....[4]....
        /*0058*/ 	.word	0xffffffff


	//   ....[5]....
        /*005c*/ 	.word	0xffffffff


	//----- nvinfo : EIATTR_COOP_GROUP_INSTR_OFFSETS
	.align		4
.L_29:
        /*0060*/ 	.byte	0x04, 0x28
        /*0062*/ 	.short	(.L_31 - .L_30)


	//   ....[0]....
.L_30:
        /*0064*/ 	.word	0x00000060


	//   ....[1]....
        /*0068*/ 	.word	0x00000070


	//   ....[2]....
        /*006c*/ 	.word	0x00000130


	//   ....[3]....
        /*0070*/ 	.word	0x00000290


	//   ....[4]....
        /*0074*/ 	.word	0x000007b0


	//   ....[5]....
        /*0078*/ 	.word	0x00001200


	//----- nvinfo : EIATTR_REG_RECONFIG
	.align		4
.L_31:
        /*007c*/ 	.byte	0x01, 0x54
	.zero		2


	//----- nvinfo : EIATTR_SYSCALL_OFFSETS
	.align		4
        /*0080*/ 	.byte	0x04, 0x46
        /*0082*/ 	.short	(.L_33 - .L_32)


	//   ....[0]....
.L_32:
        /*0084*/ 	.word	0x000013c0


	//----- nvinfo : EIATTR_MBARRIER_INSTR_OFFSETS
	.align		4
.L_33:
        /*0088*/ 	.byte	0x04, 0x39
        /*008a*/ 	.short	(.L_35 - .L_34)


	//   ....[0]....
.L_34:
        /*008c*/ 	.word	0x00000230
        /*0090*/ 	.word	0x000000ff
        /*0094*/ 	.word	0x00000000
        /*0098*/ 	.short	0x0100
        /*009a*/ 	.byte	0x08
	.zero		1


	//   ....[1]....
        /*009c*/ 	.word	0x00000240
        /*00a0*/ 	.word	0x000000ff
        /*00a4*/ 	.word	0x00000010
        /*00a8*/ 	.short	0x0100
        /*00aa*/ 	.byte	0x08
	.zero		1


	//   ....[2]....
        /*00ac*/ 	.word	0x00000250
        /*00b0*/ 	.word	0x000000ff
        /*00b4*/ 	.word	0x00000008
        /*00b8*/ 	.short	0x0100
        /*00ba*/ 	.byte	0x08
	.zero		1


	//   ....[3]....
        /*00bc*/ 	.word	0x00000260
        /*00c0*/ 	.word	0x000000ff
        /*00c4*/ 	.word	0x00000018
        /*00c8*/ 	.short	0x0100
        /*00ca*/ 	.byte	0x08
	.zero		1


	//   ....[4]....
        /*00cc*/ 	.word	0x000006b0
        /*00d0*/ 	.word	0x000000ff
        /*00d4*/ 	.word	0x00000030
        /*00d8*/ 	.short	0x0100
        /*00da*/ 	.byte	0x06
	.zero		1


	//   ....[5]....
        /*00dc*/ 	.word	0x00000740
        /*00e0*/ 	.word	0x000000ff
        /*00e4*/ 	.word	0x00000038
        /*00e8*/ 	.short	0x0100
        /*00ea*/ 	.byte	0x06
	.zero		1


	//   ....[6]....
        /*00ec*/ 	.word	0x00001480
        /*00f0*/ 	.word	0x00000003
        /*00f4*/ 	.word	0x00000000
        /*00f8*/ 	.short	0x010a
        /*00fa*/ 	.byte	0x3f
	.zero		1


	//   ....[7]....
        /*00fc*/ 	.word	0x000014c0
        /*0100*/ 	.word	0x00000003
        /*0104*/ 	.word	0x00000000
        /*0108*/ 	.short	0x010a
        /*010a*/ 	.byte	0x3f
	.zero		1


	//   ....[8]....
        /*010c*/ 	.word	0x00001ac0
        /*0110*/ 	.word	0x00000005
        /*0114*/ 	.word	0x00000000
        /*0118*/ 	.short	0x010a
        /*011a*/ 	.byte	0x3f
	.zero		1


	//   ....[9]....
        /*011c*/ 	.word	0x00001b00
        /*0120*/ 	.word	0x00000005
        /*0124*/ 	.word	0x00000000
        /*0128*/ 	.short	0x010a
        /*012a*/ 	.byte	0x3f
	.zero		1


	//   ....[10]....
        /*012c*/ 	.word	0x00001f90
        /*0130*/ 	.word	0x00000005
        /*0134*/ 	.word	0x00000000
        /*0138*/ 	.short	0x0101
        /*013a*/ 	.byte	0x3f
	.zero		1


	//   ....[11]....
        /*013c*/ 	.word	0x00002170
        /*0140*/ 	.word	0x00000003
        /*0144*/ 	.word	0x00000000
        /*0148*/ 	.short	0x0101
        /*014a*/ 	.byte	0x3f
	.zero		1


	//   ....[12]....
        /*014c*/ 	.word	0x0000af60
        /*0150*/ 	.word	0x00000014
        /*0154*/ 	.word	0x00000010
        /*0158*/ 	.short	0x010a
        /*015a*/ 	.byte	0x3f
	.zero		1


	//   ....[13]....
        /*015c*/ 	.word	0x0000b3e0
        /*0160*/ 	.word	0x00000005
        /*0164*/ 	.word	0x00000038
        /*0168*/ 	.short	0x0101
        /*016a*/ 	.byte	0x3f
	.zero		1


	//   ....[14]....
        /*016c*/ 	.word	0x0000bb00
        /*0170*/ 	.word	0x00000007
        /*0174*/ 	.word	0x00000000
        /*0178*/ 	.short	0x010a
        /*017a*/ 	.byte	0x3f
	.zero		1


	//   ....[15]....
        /*017c*/ 	.word	0x0000bb80
        /*0180*/ 	.word	0x00000003
        /*0184*/ 	.word	0x00000000
        /*0188*/ 	.short	0x010a
        /*018a*/ 	.byte	0x3f
	.zero		1


	//   ....[16]....
        /*018c*/ 	.word	0x0000bbe0
        /*0190*/ 	.word	0x00000003
        /*0194*/ 	.word	0x00000000
        /*0198*/ 	.short	0x010a
        /*019a*/ 	.byte	0x3f
	.zero		1


	//   ....[17]....
        /*019c*/ 	.word	0x0000bc30
        /*01a0*/ 	.word	0x00000005
        /*01a4*/ 	.word	0x00000000
        /*01a8*/ 	.short	0x010a
        /*01aa*/ 	.byte	0x3f
	.zero		1


	//   ....[18]....
        /*01ac*/ 	.word	0x0000bd00
        /*01b0*/ 	.word	0x00000014
        /*01b4*/ 	.word	0x00000010
        /*01b8*/ 	.short	0x010a
        /*01ba*/ 	.byte	0x3f
	.zero		1


	//   ....[19]....
        /*01bc*/ 	.word	0x0000bdd0
        /*01c0*/ 	.word	0x00000007
        /*01c4*/ 	.word	0x00000000
        /*01c8*/ 	.short	0x010a
        /*01ca*/ 	.byte	0x3f
	.zero		1


	//----- nvinfo : EIATTR_NUM_MBARRIERS
	.align		4
.L_35:
        /*01cc*/ 	.byte	0x03, 0x38
        /*01ce*/ 	.short	0x0006


	//----- nvinfo : EIATTR_EXIT_INSTR_OFFSETS
	.align		4
        /*01d0*/ 	.byte	0x04, 0x1c
        /*01d2*/ 	.short	(.L_37 - .L_36)


	//   ....[0]....
.L_36:
        /*01d4*/ 	.word	0x00000910


	//   ....[1]....
        /*01d8*/ 	.word	0x00001130


	//   ....[2]....
        /*01dc*/ 	.word	0x0000a670


	//   ....[3]....
        /*01e0*/ 	.word	0x0000abd0


	//   ....[4]....
        /*01e4*/ 	.word	0x0000bbd0


	//----- nvinfo : EIATTR_MAX_THREADS
	.align		4
.L_37:
        /*01e8*/ 	.byte	0x04, 0x05
        /*01ea*/ 	.short	(.L_39 - .L_38)
.L_38:
        /*01ec*/ 	.word	0x00000180
        /*01f0*/ 	.word	0x00000001
        /*01f4*/ 	.word	0x00000001


	//----- nvinfo : EIATTR_CRS_STACK_SIZE
	.align		4
.L_39:
        /*01f8*/ 	.byte	0x04, 0x1e
        /*01fa*/ 	.short	(.L_41 - .L_40)
.L_40:
        /*01fc*/ 	.word	0x00000000


	//----- nvinfo : EIATTR_CBANK_PARAM_SIZE
	.align		4
.L_41:
        /*0200*/ 	.byte	0x03, 0x19
        /*0202*/ 	.short	0x0470


	//----- nvinfo : EIATTR_PARAM_CBANK
	.align		4
        /*0204*/ 	.byte	0x04, 0x0a
        /*0206*/ 	.short	(.L_43 - .L_42)
	.align		4
.L_42:
        /*0208*/ 	.word	index@(.nv.constant0._ZN7cutlass13device_kernelINS_4gemm6kernel13GemmUniversalIN4cute5tupleIJiiiiEEENS1_10collective13CollectiveMmaINS1_34MainloopSm90TmaGmmaWarpSpecializedILi2ENS5_IJNS4_1CILi2EEENSA_ILi1EEESC_EEENS1_35KernelTmaWarpSpecializedCooperativeEEENS5_IJNSA_ILi128EEENSA_ILi256EEENSA_ILi64EEEEEENS_10tfloat32_tENS5_IJlSC_lEEESK_SL_NS4_8TiledMMAINS4_8MMA_AtomIJNS4_4SM904GMMA30MMA_64x256x8_F32TF32TF32_SS_TNILNSP_7ScaleInE1ELSR_1EEEEEENS4_6LayoutISD_NS5_IJSC_NSA_ILi0EEESV_EEEEENS5_IJNS4_10UnderscoreESY_SY_EEEEENS4_13SM90_TMA_LOADENS4_14ComposedLayoutINS4_7SwizzleILi3ELi4ELi3EEENS4_18smem_ptr_flag_bitsILi32EEENSU_INS5_IJNSA_ILi8EEENSA_ILi32EEEEEENS5_IJS18_SC_EEEEEEEvNS4_8identityENS4_23SM90_TMA_LOAD_MULTICASTES1C_vS1D_EENS_8epilogue10collective6detail29Sm90TmaWarpSpecializedAdapterINS1H_15DefaultEpilogueISK_SL_SL_NS1G_6thread17LinearCombinationISK_Li1EffLNS1L_9ScaleType4KindE0ELNS_15FloatRoundStyleE2ESK_EENS1_15EpilogueDefaultEEEEEvvEEEEvNT_6ParamsE)
        /*020c*/ 	.short	0x0210
        /*020e*/ 	.short	0x0470


	//----- nvinfo : EIATTR_SW_WAR
	.align		4
.L_43:
        /*0210*/ 	.byte	0x04, 0x36
        /*0212*/ 	.short	(.L_45 - .L_44)
.L_44:
        /*0214*/ 	.word	0x00000008
.L_45:


//--------------------- .nv.callgraph             --------------------------
	.section	.nv.callgraph,"",@"SHT_CUDA_CALLGRAPH"
	.align	4
	.sectionentsize	8
	.align		4
        /*0000*/ 	.word	0x00000000
	.align		4
        /*0004*/ 	.word	0xffffffff
	.align		4
        /*0008*/ 	.word	index@(_ZN7cutlass13device_kernelINS_4gemm6kernel13GemmUniversalIN4cute5tupleIJiiiiEEENS1_10collective13CollectiveMmaINS1_34MainloopSm90TmaGmmaWarpSpecializedILi2ENS5_IJNS4_1CILi2EEENSA_ILi1EEESC_EEENS1_35KernelTmaWarpSpecializedCooperativeEEENS5_IJNSA_ILi128EEENSA_ILi256EEENSA_ILi64EEEEEENS_10tfloat32_tENS5_IJlSC_lEEESK_SL_NS4_8TiledMMAINS4_8MMA_AtomIJNS4_4SM904GMMA30MMA_64x256x8_F32TF32TF32_SS_TNILNSP_7ScaleInE1ELSR_1EEEEEENS4_6LayoutISD_NS5_IJSC_NSA_ILi0EEESV_EEEEENS5_IJNS4_10UnderscoreESY_SY_EEEEENS4_13SM90_TMA_LOADENS4_14ComposedLayoutINS4_7SwizzleILi3ELi4ELi3EEENS4_18smem_ptr_flag_bitsILi32EEENSU_INS5_IJNSA_ILi8EEENSA_ILi32EEEEEENS5_IJS18_SC_EEEEEEEvNS4_8identityENS4_23SM90_TMA_LOAD_MULTICASTES1C_vS1D_EENS_8epilogue10collective6detail29Sm90TmaWarpSpecializedAdapterINS1H_15DefaultEpilogueISK_SL_SL_NS1G_6thread17LinearCombinationISK_Li1EffLNS1L_9ScaleType4KindE0ELNS_15FloatRoundStyleE2ESK_EENS1_15EpilogueDefaultEEEEEvvEEEEvNT_6ParamsE)
	.align		4
        /*000c*/ 	.word	index@(__assertfail)
	.align		4
        /*0010*/ 	.word	0x00000000
	.align		4
        /*0014*/ 	.word	0xfffffffe
	.align		4
        /*0018*/ 	.word	0x00000000
	.align		4
        /*001c*/ 	.word	0xfffffffd
	.align		4
        /*0020*/ 	.word	0x00000000
	.align		4
        /*0024*/ 	.word	0xfffffffc


//--------------------- .nv.constant4             --------------------------
	.section	.nv.constant4,"a",@progbits
	.align	8
	.align		8
.nv.constant4:
        /*0000*/ 	.dword	__assertfail
	.align		8
        /*0008*/ 	.dword	__unnamed_1
	.align		8
        /*0010*/ 	.dword	_ZN39_INTERNAL_68d4a471_4_k_cu_053db3ea_65684cuda3std3__45__cpo5beginE
	.align		8
        /*0018*/ 	.dword	_ZN39_INTERNAL_68d4a471_4_k_cu_053db3ea_65684cuda3std3__45__cpo3endE
	.align		8
        /*0020*/ 	.dword	_ZN39_INTERNAL_68d4a471_4_k_cu_053db3ea_65684cuda3std3__45__cpo6cbeginE
	.align		8
        /*0028*/ 	.dword	_ZN39_INTERNAL_68d4a471_4_k_cu_053db3ea_65684cuda3std3__45__cpo4cendE
	.align		8
        /*0030*/ 	.dword	_ZN39_INTERNAL_68d4a471_4_k_cu_053db3ea_65684cuda3std3__441_GLOBAL__N__68d4a471_4_k_cu_053db3ea_65686ignoreE
	.align		8
        /*0038*/ 	.dword	_ZN39_INTERNAL_68d4a471_4_k_cu_053db3ea_65684cuda3std3__419piecewise_constructE
	.align		8
        /*0040*/ 	.dword	_ZN39_INTERNAL_68d4a471_4_k_cu_053db3ea_65684cuda3std3__48in_placeE
	.align		8
        /*0048*/ 	.dword	_ZN39_INTERNAL_68d4a471_4_k_cu_053db3ea_65684cuda3std6ranges3__45__cpo4swapE
	.align		8
        /*0050*/ 	.dword	_ZN39_INTERNAL_68d4a471_4_k_cu_053db3ea_65684cuda3std6ranges3__45__cpo9iter_moveE
	.align		8
        /*0058*/ 	.dword	_ZN39_INTERNAL_68d4a471_4_k_cu_053db3ea_65684cute7productE
	.align		8
        /*0060*/ 	.dword	_ZN39_INTERNAL_68d4a471_4_k_cu_053db3ea_65684cute1_E
	.align		8
        /*0068*/ 	.dword	$str$22
	.align		8
        /*0070*/ 	.dword	$str$23


//--------------------- .text._ZN7cutlass13device_kernelINS_4gemm6kernel13GemmUniversalIN4cute5tupleIJiiiiEEENS1_10collective13CollectiveMmaINS1_34MainloopSm90TmaGmmaWarpSpecializedILi2ENS5_IJNS4_1CILi2EEENSA_ILi1EEESC_EEENS1_35KernelTmaWarpSpecializedCooperativeEEENS5_IJNSA_ILi128EEENSA_ILi256EEENSA_ILi64EEEEEENS_10tfloat32_tENS5_IJlSC_lEEESK_SL_NS4_8TiledMMAINS4_8MMA_AtomIJNS4_4SM904GMMA30MMA_64x256x8_F32TF32TF32_SS_TNILNSP_7ScaleInE1ELSR_1EEEEEENS4_6LayoutISD_NS5_IJSC_NSA_ILi0EEESV_EEEEENS5_IJNS4_10UnderscoreESY_SY_EEEEENS4_13SM90_TMA_LOADENS4_14ComposedLayoutINS4_7SwizzleILi3ELi4ELi3EEENS4_18smem_ptr_flag_bitsILi32EEENSU_INS5_IJNSA_ILi8EEENSA_ILi32EEEEEENS5_IJS18_SC_EEEEEEEvNS4_8identityENS4_23SM90_TMA_LOAD_MULTICASTES1C_vS1D_EENS_8epilogue10collective6detail29Sm90TmaWarpSpecializedAdapterINS1H_15DefaultEpilogueISK_SL_SL_NS1G_6thread17LinearCombinationISK_Li1EffLNS1L_9ScaleType4KindE0ELNS_15FloatRoundStyleE2ESK_EENS1_15EpilogueDefaultEEEEEvvEEEEvNT_6ParamsE --------------------------
	.section	.text._ZN7cutlass13device_kernelINS_4gemm6kernel13GemmUniversalIN4cute5tupleIJiiiiEEENS1_10collective13CollectiveMmaINS1_34MainloopSm90TmaGmmaWarpSpecializedILi2ENS5_IJNS4_1CILi2EEENSA_ILi1EEESC_EEENS1_35KernelTmaWarpSpecializedCooperativeEEENS5_IJNSA_ILi128EEENSA_ILi256EEENSA_ILi64EEEEEENS_10tfloat32_tENS5_IJlSC_lEEESK_SL_NS4_8TiledMMAINS4_8MMA_AtomIJNS4_4SM904GMMA30MMA_64x256x8_F32TF32TF32_SS_TNILNSP_7ScaleInE1ELSR_1EEEEEENS4_6LayoutISD_NS5_IJSC_NSA_ILi0EEESV_EEEEENS5_IJNS4_10UnderscoreESY_SY_EEEEENS4_13SM90_TMA_LOADENS4_14ComposedLayoutINS4_7SwizzleILi3ELi4ELi3EEENS4_18smem_ptr_flag_bitsILi32EEENSU_INS5_IJNSA_ILi8EEENSA_ILi32EEEEEENS5_IJS18_SC_EEEEEEEvNS4_8identityENS4_23SM90_TMA_LOAD_MULTICASTES1C_vS1D_EENS_8epilogue10collective6detail29Sm90TmaWarpSpecializedAdapterINS1H_15DefaultEpilogueISK_SL_SL_NS1G_6thread17LinearCombinationISK_Li1EffLNS1L_9ScaleType4KindE0ELNS_15FloatRoundStyleE2ESK_EENS1_15EpilogueDefaultEEEEEvvEEEEvNT_6ParamsE,"ax",@progbits
	.align	128
.text._ZN7cutlass13device_kernelINS_4gemm6kernel13GemmUniversalIN4cute5tupleIJiiiiEEENS1_10collective13CollectiveMmaINS1_34MainloopSm90TmaGmmaWarpSpecializedILi2ENS5_IJNS4_1CILi2EEENSA_ILi1EEESC_EEENS1_35KernelTmaWarpSpecializedCooperativeEEENS5_IJNSA_ILi128EEENSA_ILi256EEENSA_ILi64EEEEEENS_10tfloat32_tENS5_IJlSC_lEEESK_SL_NS4_8TiledMMAINS4_8MMA_AtomIJNS4_4SM904GMMA30MMA_64x256x8_F32TF32TF32_SS_TNILNSP_7ScaleInE1ELSR_1EEEEEENS4_6LayoutISD_NS5_IJSC_NSA_ILi0EEESV_EEEEENS5_IJNS4_10UnderscoreESY_SY_EEEEENS4_13SM90_TMA_LOADENS4_14ComposedLayoutINS4_7SwizzleILi3ELi4ELi3EEENS4_18smem_ptr_flag_bitsILi32EEENSU_INS5_IJNSA_ILi8EEENSA_ILi32EEEEEENS5_IJS18_SC_EEEEEEEvNS4_8identityENS4_23SM90_TMA_LOAD_MULTICASTES1C_vS1D_EENS_8epilogue10collective6detail29Sm90TmaWarpSpecializedAdapterINS1H_15DefaultEpilogueISK_SL_SL_NS1G_6thread17LinearCombinationISK_Li1EffLNS1L_9ScaleType4KindE0ELNS_15FloatRoundStyleE2ESK_EENS1_15EpilogueDefaultEEEEEvvEEEEvNT_6ParamsE:
        .type           _ZN7cutlass13device_kernelINS_4gemm6kernel13GemmUniversalIN4cute5tupleIJiiiiEEENS1_10collective13CollectiveMmaINS1_34MainloopSm90TmaGmmaWarpSpecializedILi2ENS5_IJNS4_1CILi2EEENSA_ILi1EEESC_EEENS1_35KernelTmaWarpSpecializedCooperativeEEENS5_IJNSA_ILi128EEENSA_ILi256EEENSA_ILi64EEEEEENS_10tfloat32_tENS5_IJlSC_lEEESK_SL_NS4_8TiledMMAINS4_8MMA_AtomIJNS4_4SM904GMMA30MMA_64x256x8_F32TF32TF32_SS_TNILNSP_7ScaleInE1ELSR_1EEEEEENS4_6LayoutISD_NS5_IJSC_NSA_ILi0EEESV_EEEEENS5_IJNS4_10UnderscoreESY_SY_EEEEENS4_13SM90_TMA_LOADENS4_14ComposedLayoutINS4_7SwizzleILi3ELi4ELi3EEENS4_18smem_ptr_flag_bitsILi32EEENSU_INS5_IJNSA_ILi8EEENSA_ILi32EEEEEENS5_IJS18_SC_EEEEEEEvNS4_8identityENS4_23SM90_TMA_LOAD_MULTICASTES1C_vS1D_EENS_8epilogue10collective6detail29Sm90TmaWarpSpecializedAdapterINS1H_15DefaultEpilogueISK_SL_SL_NS1G_6thread17LinearCombinationISK_Li1EffLNS1L_9ScaleType4KindE0ELNS_15FloatRoundStyleE2ESK_EENS1_15EpilogueDefaultEEEEEvvEEEEvNT_6ParamsE,@function
        .size           _ZN7cutlass13device_kernelINS_4gemm6kernel13GemmUniversalIN4cute5tupleIJiiiiEEENS1_10collective13CollectiveMmaINS1_34MainloopSm90TmaGmmaWarpSpecializedILi2ENS5_IJNS4_1CILi2EEENSA_ILi1EEESC_EEENS1_35KernelTmaWarpSpecializedCooperativeEEENS5_IJNSA_ILi128EEENSA_ILi256EEENSA_ILi64EEEEEENS_10tfloat32_tENS5_IJlSC_lEEESK_SL_NS4_8TiledMMAINS4_8MMA_AtomIJNS4_4SM904GMMA30MMA_64x256x8_F32TF32TF32_SS_TNILNSP_7ScaleInE1ELSR_1EEEEEENS4_6LayoutISD_NS5_IJSC_NSA_ILi0EEESV_EEEEENS5_IJNS4_10UnderscoreESY_SY_EEEEENS4_13SM90_TMA_LOADENS4_14ComposedLayoutINS4_7SwizzleILi3ELi4ELi3EEENS4_18smem_ptr_flag_bitsILi32EEENSU_INS5_IJNSA_ILi8EEENSA_ILi32EEEEEENS5_IJS18_SC_EEEEEEEvNS4_8identityENS4_23SM90_TMA_LOAD_MULTICASTES1C_vS1D_EENS_8epilogue10collective6detail29Sm90TmaWarpSpecializedAdapterINS1H_15DefaultEpilogueISK_SL_SL_NS1G_6thread17LinearCombinationISK_Li1EffLNS1L_9ScaleType4KindE0ELNS_15FloatRoundStyleE2ESK_EENS1_15EpilogueDefaultEEEEEvvEEEEvNT_6ParamsE,(.L_x_321 - _ZN7cutlass13device_kernelINS_4gemm6kernel13GemmUniversalIN4cute5tupleIJiiiiEEENS1_10collective13CollectiveMmaINS1_34MainloopSm90TmaGmmaWarpSpecializedILi2ENS5_IJNS4_1CILi2EEENSA_ILi1EEESC_EEENS1_35KernelTmaWarpSpecializedCooperativeEEENS5_IJNSA_ILi128EEENSA_ILi256EEENSA_ILi64EEEEEENS_10tfloat32_tENS5_IJlSC_lEEESK_SL_NS4_8TiledMMAINS4_8MMA_AtomIJNS4_4SM904GMMA30MMA_64x256x8_F32TF32TF32_SS_TNILNSP_7ScaleInE1ELSR_1EEEEEENS4_6LayoutISD_NS5_IJSC_NSA_ILi0EEESV_EEEEENS5_IJNS4_10UnderscoreESY_SY_EEEEENS4_13SM90_TMA_LOADENS4_14ComposedLayoutINS4_7SwizzleILi3ELi4ELi3EEENS4_18smem_ptr_flag_bitsILi32EEENSU_INS5_IJNSA_ILi8EEENSA_ILi32EEEEEENS5_IJS18_SC_EEEEEEEvNS4_8identityENS4_23SM90_TMA_LOAD_MULTICASTES1C_vS1D_EENS_8epilogue10collective6detail29Sm90TmaWarpSpecializedAdapterINS1H_15DefaultEpilogueISK_SL_SL_NS1G_6thread17LinearCombinationISK_Li1EffLNS1L_9ScaleType4KindE0ELNS_15FloatRoundStyleE2ESK_EENS1_15EpilogueDefaultEEEEEvvEEEEvNT_6ParamsE)
        .other          _ZN7cutlass13device_kernelINS_4gemm6kernel13GemmUniversalIN4cute5tupleIJiiiiEEENS1_10collective13CollectiveMmaINS1_34MainloopSm90TmaGmmaWarpSpecializedILi2ENS5_IJNS4_1CILi2EEENSA_ILi1EEESC_EEENS1_35KernelTmaWarpSpecializedCooperativeEEENS5_IJNSA_ILi128EEENSA_ILi256EEENSA_ILi64EEEEEENS_10tfloat32_tENS5_IJlSC_lEEESK_SL_NS4_8TiledMMAINS4_8MMA_AtomIJNS4_4SM904GMMA30MMA_64x256x8_F32TF32TF32_SS_TNILNSP_7ScaleInE1ELSR_1EEEEEENS4_6LayoutISD_NS5_IJSC_NSA_ILi0EEESV_EEEEENS5_IJNS4_10UnderscoreESY_SY_EEEEENS4_13SM90_TMA_LOADENS4_14ComposedLayoutINS4_7SwizzleILi3ELi4ELi3EEENS4_18smem_ptr_flag_bitsILi32EEENSU_INS5_IJNSA_ILi8EEENSA_ILi32EEEEEENS5_IJS18_SC_EEEEEEEvNS4_8identityENS4_23SM90_TMA_LOAD_MULTICASTES1C_vS1D_EENS_8epilogue10collective6detail29Sm90TmaWarpSpecializedAdapterINS1H_15DefaultEpilogueISK_SL_SL_NS1G_6thread17LinearCombinationISK_Li1EffLNS1L_9ScaleType4KindE0ELNS_15FloatRoundStyleE2ESK_EENS1_15EpilogueDefaultEEEEEvvEEEEvNT_6ParamsE,@"STO_CUDA_ENTRY STV_DEFAULT"
_ZN7cutlass13device_kernelINS_4gemm6kernel13GemmUniversalIN4cute5tupleIJiiiiEEENS1_10collective13CollectiveMmaINS1_34MainloopSm90TmaGmmaWarpSpecializedILi2ENS5_IJNS4_1CILi2EEENSA_ILi1EEESC_EEENS1_35KernelTmaWarpSpecializedCooperativeEEENS5_IJNSA_ILi128EEENSA_ILi256EEENSA_ILi64EEEEEENS_10tfloat32_tENS5_IJlSC_lEEESK_SL_NS4_8TiledMMAINS4_8MMA_AtomIJNS4_4SM904GMMA30MMA_64x256x8_F32TF32TF32_SS_TNILNSP_7ScaleInE1ELSR_1EEEEEENS4_6LayoutISD_NS5_IJSC_NSA_ILi0EEESV_EEEEENS5_IJNS4_10UnderscoreESY_SY_EEEEENS4_13SM90_TMA_LOADENS4_14ComposedLayoutINS4_7SwizzleILi3ELi4ELi3EEENS4_18smem_ptr_flag_bitsILi32EEENSU_INS5_IJNSA_ILi8EEENSA_ILi32EEEEEENS5_IJS18_SC_EEEEEEEvNS4_8identityENS4_23SM90_TMA_LOAD_MULTICASTES1C_vS1D_EENS_8epilogue10collective6detail29Sm90TmaWarpSpecializedAdapterINS1H_15DefaultEpilogueISK_SL_SL_NS1G_6thread17LinearCombinationISK_Li1EffLNS1L_9ScaleType4KindE0ELNS_15FloatRoundStyleE2ESK_EENS1_15EpilogueDefaultEEEEEvvEEEEvNT_6ParamsE:
[----:B------:R-:W0:Y:S01]  /*0000*/  LDC R1, c[0x0][0x28] ;  /* 0x00000a00ff017b82 */ /* 0x000e220000000800 */
[----:B------:R-:W1:Y:S01]  /*0010*/  S2R R18, SR_TID.X ;  /* 0x0000000000127919 */ /* 0x000e620000002100 */
[----:B------:R-:W-:Y:S01]  /*0020*/  ELECT P0, URZ, PT ;  /* 0x00000000003f782f */ /* 0x000fe20003800000 */
[----:B------:R-:W-:Y:S01]  /*0030*/  BSSY B0, `(.L_x_0) ;  /* 0x000000f000007945 */ /* 0x000fe20003800000 */
[--C-:B-1----:R-:W-:Y:S02]  /*0040*/  SHF.R.U32.HI R0, RZ, 0x5, R18.reuse ;  /* 0x00000005ff007819 */ /* 0x102fe40000011612 */
[----:B------:R-:W-:-:S03]  /*0050*/  SHF.R.U32.HI R3, RZ, 0x7, R18 ;  /* 0x00000007ff037819 */ /* 0x000fc60000011612 */
[----:B------:R-:W1:Y:S04]  /*0060*/  SHFL.IDX PT, R2, R0, RZ, 0x1f ;  /* 0x00001fff00027589 */ /* 0x000e6800000e0000 */
[----:B------:R2:W3:Y:S01]  /*0070*/  SHFL.IDX PT, R5, R3, RZ, 0x1f ;  /* 0x00001fff03057589 */ /* 0x0004e200000e0000 */
[----:B-1----:R-:W-:-:S13]  /*0080*/  ISETP.NE.OR P0, PT, R2, RZ, !P0 ;  /* 0x000000ff0200720c */ /* 0x002fda0004705670 */
[----:B0-23--:R-:W-:Y:S05]  /*0090*/  @P0 BRA `(.L_x_1) ;  /* 0x0000000000200947 */ /* 0x00dfea0003800000 */
[----:B------:R-:W-:Y:S02]  /*00a0*/  ULDC.64 UR4, c[0x0][0x198] ;  /* 0x0000660000047ab9 */ /* 0x000fe40000000a00 */
[----:B------:R-:W-:Y:S02]  /*00b0*/  UIADD3 UR6, UP0, UR4, 0xf0, URZ ;  /* 0x000000f004067890 */ /* 0x000fe4000ff1e03f */
[----:B------:R-:W-:Y:S02]  /*00c0*/  UIADD3 UR4, UP1, UR4, 0x1f0, URZ ;  /* 0x000001f004047890 */ /* 0x000fe4000ff3e03f */
[----:B------:R-:W-:Y:S02]  /*00d0*/  UIADD3.X UR7, URZ, UR5, URZ, UP0, !UPT ;  /* 0x000000053f077290 */ /* 0x000fe400087fe43f */
[----:B------:R-:W-:-:S07]  /*00e0*/  UIADD3.X UR5, URZ, UR5, URZ, UP1, !UPT ;  /* 0x000000053f057290 */ /* 0x000fce0008ffe43f */
[----:B------:R0:W-:Y:S02]  /*00f0*/  UTMACCTL.PF [UR6] ;  /* 0x00000000060079b9 */ /* 0x0001e40008040000 */
[----:B------:R0:W-:Y:S02]  /*0100*/  UTMACCTL.PF [UR4] ;  /* 0x00000000040079b9 */ /* 0x0001e40008040000 */
[----:B0-----:R-:W-:Y:S01]  /*0110*/  NOP ;  /* 0x0000000000007918 */ /* 0x001fe20000000000 */
.L_x_1:
[----:B------:R-:W-:Y:S05]  /*0120*/  BSYNC B0 ;  /* 0x0000000000007941 */ /* 0x000fea0003800000 */
.L_x_0:
[----:B------:R-:W0:Y:S02]  /*0130*/  SHFL.IDX PT, R3, R0, RZ, 0x1f ;  /* 0x00001fff00037589 */ /* 0x000e2400000e0000 */
[----:B0-----:R-:W-:-:S13]  /*0140*/  ISETP.NE.AND P0, PT, R3, RZ, PT ;  /* 0x000000ff0300720c */ /* 0x001fda0003f05270 */
[----:B------:R-:W-:Y:S05]  /*0150*/  @P0 BRA `(.L_x_2) ;  /* 0x0000000000480947 */ /* 0x000fea0003800000 */
[----:B------:R-:W0:Y:S01]  /*0160*/  S2UR UR8, SR_CgaCtaId ;  /* 0x00000000000879c3 */ /* 0x000e220000008800 */
[----:B------:R-:W-:Y:S01]  /*0170*/  UMOV UR4, 0x400 ;  /* 0x0000040000047882 */ /* 0x000fe20000000000 */
[----:B------:R-:W-:Y:S01]  /*0180*/  UMOV UR5, 0x1 ;  /* 0x0000000100057882 */ /* 0x000fe20000000000 */
[----:B------:R-:W-:Y:S01]  /*0190*/  UMOV UR6, 0x4 ;  /* 0x0000000400067882 */ /* 0x000fe20000000000 */
[----:B------:R-:W-:Y:S01]  /*01a0*/  ELECT P0, URZ, PT ;  /* 0x00000000003f782f */ /* 0x000fe20003800000 */
[----:B------:R-:W-:-:S04]  /*01b0*/  UIADD3 UR6, -UR6, 0x100000, URZ ;  /* 0x0010000006067890 */ /* 0x000fc8000fffe13f */
[----:B------:R-:W-:Y:S02]  /*01c0*/  USHF.L.U32 UR7, UR6, 0xb, URZ ;  /* 0x0000000b06077899 */ /* 0x000fe4000800063f */
[----:B------:R-:W-:Y:S02]  /*01d0*/  USHF.L.U32 UR6, UR6, 0x1, URZ ;  /* 0x0000000106067899 */ /* 0x000fe4000800063f */
[----:B0-----:R-:W-:Y:S02]  /*01e0*/  ULEA UR8, UR8, UR4, 0x18 ;  /* 0x0000000408087291 */ /* 0x001fe4000f8ec03f */
[----:B------:R-:W-:-:S04]  /*01f0*/  UIADD3 UR4, -UR5, 0x100000, URZ ;  /* 0x0010000005047890 */ /* 0x000fc8000fffe13f */
[----:B------:R-:W-:Y:S02]  /*0200*/  USHF.L.U32 UR5, UR4, 0xb, URZ ;  /* 0x0000000b04057899 */ /* 0x000fe4000800063f */
[----:B------:R-:W-:Y:S01]  /*0210*/  USHF.L.U32 UR4, UR4, 0x1, URZ ;  /* 0x0000000104047899 */ /* 0x000fe2000800063f */
[----:B------:R-:W0:Y:S11]  /*0220*/  FENCE.VIEW.ASYNC.S ;  /* 0x00000000000073c6 */ /* 0x000e360000000000 */
[----:B0-----:R0:W1:Y:S01]  /*0230*/  SYNCS.EXCH.64 URZ, [UR8], UR4 ;  /* 0x00000004083f75b2 */ /* 0x0010620008000100 */
[----:B------:R0:W2:Y:S01]  /*0240*/  SYNCS.EXCH.64 URZ, [UR8+0x10], UR6 ;  /* 0x00001006083f75b2 */ /* 0x0000a20008000100 */
[----:B------:R0:W3:Y:S01]  /*0250*/  SYNCS.EXCH.64 URZ, [UR8+0x8], UR4 ;  /* 0x00000804083f75b2 */ /* 0x0000e20008000100 */
[----:B------:R0:W4:Y:S01]  /*0260*/  SYNCS.EXCH.64 URZ, [UR8+0x18], UR6 ;  /* 0x00001806083f75b2 */ /* 0x0001220008000100 */
[----:B------:R-:W-:Y:S01]  /*0270*/  NOP ;  /* 0x0000000000007918 */ /* 0x000fe20000000000 */
.L_x_2:
[----:B------:R-:W-:Y:S01]  /*0280*/  SHF.R.S32.HI R7, RZ, 0x1f, R18 ;  /* 0x0000001fff077819 */ /* 0x000fe20000011412 */
[----:B------:R-:W5:Y:S01]  /*0290*/  SHFL.IDX PT, R0, R0, RZ, 0x1f ;  /* 0x00001fff00007589 */ /* 0x000f6200000e0000 */
[----:B0-----:R-:W0:Y:S01]  /*02a0*/  S2UR UR8, SR_CTAID.X ;  /* 0x00000000000879c3 */ /* 0x001e220000002500 */
[----:B------:R-:W-:Y:S02]  /*02b0*/  ELECT P0, URZ, PT ;  /* 0x00000000003f782f */ /* 0x000fe40003800000 */
[----:B------:R-:W-:Y:S01]  /*02c0*/  LEA.HI R7, R7, R18, RZ, 0x7 ;  /* 0x0000001207077211 */ /* 0x000fe200078f38ff */
[----:B------:R-:W1:Y:S01]  /*02d0*/  S2R R4, SR_CTAID.Y ;  /* 0x0000000000047919 */ /* 0x000e620000002600 */
[----:B------:R-:W-:Y:S01]  /*02e0*/  SHF.R.S32.HI R8, RZ, 0x1f, R3 ;  /* 0x0000001fff087819 */ /* 0x000fe20000011403 */
[----:B------:R-:W-:Y:S01]  /*02f0*/  ULDC UR4, c[0x0][0x150] ;  /* 0x0000540000047ab9 */ /* 0x000fe20000000800 */
[----:B------:R-:W-:Y:S01]  /*0300*/  LOP3.LUT R7, R7, 0xffffff80, RZ, 0xc0, !PT ;  /* 0xffffff8007077812 */ /* 0x000fe200078ec0ff */
[----:B------:R-:W-:Y:S01]  /*0310*/  NOP ;  /* 0x0000000000007918 */ /* 0x000fe20000000000 */
[----:B------:R-:W-:Y:S01]  /*0320*/  LEA.HI R8, R8, R3, RZ, 0x2 ;  /* 0x0000000308087211 */ /* 0x000fe200078f10ff */
[----:B------:R-:W2:Y:S01]  /*0330*/  LDC R10, c[0x0][0x144] ;  /* 0x00005100ff0a7b82 */ /* 0x000ea20000000800 */
[----:B------:R-:W-:Y:S01]  /*0340*/  NOP ;  /* 0x0000000000007918 */ /* 0x000fe20000000000 */
[----:B------:R-:W-:Y:S01]  /*0350*/  IMAD.IADD R6, R18, 0x1, -R7 ;  /* 0x0000000112067824 */ /* 0x000fe200078e0a07 */
[----:B------:R-:W-:Y:S01]  /*0360*/  LOP3.LUT R8, R8, 0x3ffffffc, RZ, 0xc0, !PT ;  /* 0x3ffffffc08087812 */ /* 0x000fe200078ec0ff */
[----:B------:R-:W-:Y:S01]  /*0370*/  IMAD.MOV.U32 R22, RZ, RZ, 0x1 ;  /* 0x00000001ff167424 */ /* 0x000fe200078e00ff */
[----:B------:R-:W-:-:S02]  /*0380*/  ISETP.NE.AND P3, PT, R5, RZ, PT ;  /* 0x000000ff0500720c */ /* 0x000fc40003f65270 */
[----:B------:R-:W-:Y:S01]  /*0390*/  SHF.R.S32.HI R7, RZ, 0x1f, R6 ;  /* 0x0000001fff077819 */ /* 0x000fe20000011406 */
[----:B------:R-:W-:Y:S01]  /*03a0*/  IMAD.IADD R8, R3, 0x1, -R8 ;  /* 0x0000000103087824 */ /* 0x000fe200078e0a08 */
[----:B------:R-:W3:Y:S02]  /*03b0*/  LDC R13, c[0x0][0x140] ;  /* 0x00005000ff0d7b82 */ /* 0x000ee40000000800 */
[----:B------:R-:W-:Y:S02]  /*03c0*/  LEA.HI R7, R7, R6, RZ, 0x3 ;  /* 0x0000000607077211 */ /* 0x000fe400078f18ff */
[----:B-----5:R-:W-:Y:S02]  /*03d0*/  ISETP.NE.OR P0, PT, R0, RZ, !P0 ;  /* 0x000000ff0000720c */ /* 0x020fe40004705670 */
[--C-:B------:R-:W-:Y:S02]  /*03e0*/  SHF.R.S32.HI R0, RZ, 0x3, R7.reuse ;  /* 0x00000003ff007819 */ /* 0x100fe40000011407 */
[----:B------:R-:W-:-:S02]  /*03f0*/  SHF.R.S32.HI R7, RZ, 0x1f, R7 ;  /* 0x0000001fff077819 */ /* 0x000fc40000011407 */
[----:B0-----:R-:W-:Y:S02]  /*0400*/  I2FP.F32.U32 R9, UR8 ;  /* 0x0000000800097c45 */ /* 0x001fe40008201000 */
[----:B------:R-:W-:-:S03]  /*0410*/  LEA.HI R7, R7, R0, RZ, 0x2 ;  /* 0x0000000007077211 */ /* 0x000fc600078f10ff */
[----:B------:R-:W-:Y:S01]  /*0420*/  FMUL R9, R9, UR4 ;  /* 0x0000000409097c20 */ /* 0x000fe20008400000 */
[----:B------:R-:W-:Y:S01]  /*0430*/  LOP3.LUT R7, R7, 0xfffffffc, RZ, 0xc0, !PT ;  /* 0xfffffffc07077812 */ /* 0x000fe200078ec0ff */
[----:B------:R-:W-:Y:S01]  /*0440*/  VOTEU.ALL UP0, P0 ;  /* 0x00000000003f7886 */ /* 0x000fe20000000000 */
[----:B-1----:R-:W-:Y:S01]  /*0450*/  I2FP.F32.U32 R3, R4 ;  /* 0x0000000400037245 */ /* 0x002fe20000201000 */
[----:B------:R-:W-:Y:S01]  /*0460*/  ULDC UR4, c[0x0][0x154] ;  /* 0x0000550000047ab9 */ /* 0x000fe20000000800 */
[----:B------:R-:W-:Y:S01]  /*0470*/  VOTEU.ALL UP1, P0 ;  /* 0x00000000003f7886 */ /* 0x000fe20000020000 */
[----:B------:R-:W0:Y:S01]  /*0480*/  F2I.U32.TRUNC.NTZ R9, R9 ;  /* 0x0000000900097305 */ /* 0x000e22000020f000 */
[----:B------:R-:W-:Y:S01]  /*0490*/  IMAD.IADD R7, R0, 0x1, -R7 ;  /* 0x0000000100077824 */ /* 0x000fe200078e0a07 */
[----:B------:R-:W1:Y:S01]  /*04a0*/  @!UP0 S2UR UR7, SR_CgaCtaId ;  /* 0x00000000000789c3 */ /* 0x000e620000008800 */
[----:B------:R-:W-:Y:S01]  /*04b0*/  FMUL R12, R3, UR4 ;  /* 0x00000004030c7c20 */ /* 0x000fe20008400000 */
[----:B------:R-:W-:Y:S01]  /*04c0*/  UMOV UR4, 0x20 ;  /* 0x0000002000047882 */ /* 0x000fe20000000000 */
[----:B------:R-:W-:Y:S01]  /*04d0*/  IMAD R8, R8, 0x4, R7 ;  /* 0x0000000408087824 */ /* 0x000fe200078e0207 */
[----:B------:R-:W-:Y:S01]  /*04e0*/  @!UP0 UMOV UR6, 0x400 ;  /* 0x0000040000068882 */ /* 0x000fe20000000000 */
[----:B------:R-:W-:-:S04]  /*04f0*/  @!UP0 UIADD3 UR4, -UR4, 0x100000, URZ ;  /* 0x0010000004048890 */ /* 0x000fc8000fffe13f */
[----:B------:R-:W-:Y:S02]  /*0500*/  @!UP0 USHF.L.U32 UR5, UR4, 0xb, URZ ;  /* 0x0000000b04058899 */ /* 0x000fe4000800063f */
[----:B------:R-:W-:Y:S01]  /*0510*/  @!UP0 USHF.L.U32 UR4, UR4, 0x1, URZ ;  /* 0x0000000104048899 */ /* 0x000fe2000800063f */
[----:B---3--:R-:W-:Y:S01]  /*0520*/  ISETP.EQ.U32.AND P2, PT, R13, 0x1, PT ;  /* 0x000000010d00780c */ /* 0x008fe20003f42070 */
[----:B------:R-:W3:Y:S01]  /*0530*/  F2I.U32.TRUNC.NTZ R12, R12 ;  /* 0x0000000c000c7305 */ /* 0x000ee2000020f000 */
[----:B------:R-:W-:Y:S01]  /*0540*/  LEA.HI R0, R8, R8, RZ, 0x1 ;  /* 0x0000000808007211 */ /* 0x000fe200078f08ff */
[----:B------:R-:W5:Y:S03]  /*0550*/  LDC R7, c[0x0][0x148] ;  /* 0x00005200ff077b82 */ /* 0x000f660000000800 */
[----:B------:R-:W-:Y:S01]  /*0560*/  LOP3.LUT R11, R0, 0xfffffffe, RZ, 0xc0, !PT ;  /* 0xfffffffe000b7812 */ /* 0x000fe200078ec0ff */
[----:B0-----:R-:W-:Y:S01]  /*0570*/  IMAD.MOV R15, RZ, RZ, -R9 ;  /* 0x000000ffff0f7224 */ /* 0x001fe200078e0a09 */
[----:B------:R-:W-:-:S03]  /*0580*/  SHF.R.S32.HI R9, RZ, 0x1f, R2 ;  /* 0x0000001fff097819 */ /* 0x000fc60000011402 */
[----:B--2---:R-:W-:Y:S01]  /*0590*/  IMAD R3, R10, R15, UR8 ;  /* 0x000000080a037e24 */ /* 0x004fe2000f8e020f */
[----:B------:R-:W-:Y:S01]  /*05a0*/  LEA.HI R9, R9, R2, RZ, 0x2 ;  /* 0x0000000209097211 */ /* 0x000fe200078f10ff */
[C---:B------:R-:W-:Y:S02]  /*05b0*/  IMAD.IADD R0, R8.reuse, 0x1, -R11 ;  /* 0x0000000108007824 */ /* 0x040fe400078e0a0b */
[----:B------:R-:W-:Y:S01]  /*05c0*/  IMAD.SHL.U32 R11, R8, 0x4, RZ ;  /* 0x00000004080b7824 */ /* 0x000fe200078e00ff */
[----:B------:R-:W-:Y:S01]  /*05d0*/  LOP3.LUT R9, R9, 0xfffffffc, RZ, 0xc0, !PT ;  /* 0xfffffffc09097812 */ /* 0x000fe200078ec0ff */
[----:B---3--:R-:W-:Y:S01]  /*05e0*/  IMAD.MOV R24, RZ, RZ, -R12 ;  /* 0x000000ffff187224 */ /* 0x008fe200078e0a0c */
[----:B------:R-:W-:Y:S01]  /*05f0*/  ISETP.NE.AND P4, PT, R0, R3, PT ;  /* 0x000000030000720c */ /* 0x000fe20003f85270 */
[----:B-1----:R-:W-:Y:S01]  /*0600*/  @!UP0 ULEA UR6, UR7, UR6, 0x18 ;  /* 0x0000000607068291 */ /* 0x002fe2000f8ec03f */
[----:B------:R-:W-:Y:S01]  /*0610*/  LOP3.LUT R152, R8, 0xc, R11, 0x78, !PT ;  /* 0x0000000c08987812 */ /* 0x000fe200078e780b */
[----:B------:R-:W-:Y:S01]  /*0620*/  IMAD.IADD R0, R2, 0x1, -R9 ;  /* 0x0000000102007824 */ /* 0x000fe200078e0a09 */
[----:B------:R-:W-:Y:S01]  /*0630*/  VOTEU.ALL UP0, P0 ;  /* 0x00000000003f7886 */ /* 0x000fe20000000000 */
[----:B------:R-:W-:Y:S01]  /*0640*/  LOP3.LUT P0, RZ, R6, 0x7, RZ, 0xc0, !PT ;  /* 0x0000000706ff7812 */ /* 0x000fe2000780c0ff */
[----:B------:R-:W-:-:S02]  /*0650*/  VIADD R6, R5, 0xffffffff ;  /* 0xffffffff05067836 */ /* 0x000fc40000000000 */
[----:B------:R-:W-:Y:S01]  /*0660*/  ISETP.NE.AND P1, PT, R0, 0x3, PT ;  /* 0x000000030000780c */ /* 0x000fe20003f25270 */
[----:B-----5:R-:W-:Y:S01]  /*0670*/  IMAD R9, R7, R24, R4 ;  /* 0x0000001807097224 */ /* 0x020fe200078e0204 */
[----:B------:R-:W-:Y:S02]  /*0680*/  ISETP.LT.U32.AND P0, PT, R152, 0x2, !P0 ;  /* 0x000000029800780c */ /* 0x000fe40004701070 */
[----:B------:R-:W-:Y:S01]  /*0690*/  ISETP.EQ.OR P1, PT, R0, RZ, !P1 ;  /* 0x000000ff0000720c */ /* 0x000fe20004f22670 */
[----:B------:R-:W0:Y:S02]  /*06a0*/  FENCE.VIEW.ASYNC.S ;  /* 0x00000000000073c6 */ /* 0x000e240000000000 */
[----:B0-----:R0:W1:Y:S01]  /*06b0*/  @!UP0 SYNCS.EXCH.64 URZ, [UR6+0x30], UR4 ;  /* 0x00003004063f85b2 */ /* 0x0010620008000100 */
[----:B------:R-:W-:Y:S02]  /*06c0*/  @P4 LEA.HI R2, R152, R152, RZ, 0x1 ;  /* 0x0000009898024211 */ /* 0x000fe400078f08ff */
[----:B------:R-:W-:-:S02]  /*06d0*/  ISETP.EQ.AND P1, PT, R5, RZ, P1 ;  /* 0x000000ff0500720c */ /* 0x000fc40000f22270 */
[----:B------:R-:W-:Y:S02]  /*06e0*/  @P4 SHF.R.S32.HI R2, RZ, 0x1, R2 ;  /* 0x00000001ff024819 */ /* 0x000fe40000011402 */
[----:B------:R-:W-:Y:S02]  /*06f0*/  ISETP.GE.U32.AND P6, PT, R6, 0x2, PT ;  /* 0x000000020600780c */ /* 0x000fe40003fc6070 */
[----:B------:R-:W-:Y:S02]  /*0700*/  @P4 ISETP.NE.AND P5, PT, R2, R9, PT ;  /* 0x000000090200420c */ /* 0x000fe40003fa5270 */
[----:B------:R-:W-:Y:S02]  /*0710*/  SEL R9, RZ, 0x1, !P0 ;  /* 0x00000001ff097807 */ /* 0x000fe40004000000 */
[----:B------:R-:W-:Y:S02]  /*0720*/  @P4 SEL R22, RZ, 0x1, P5 ;  /* 0x00000001ff164807 */ /* 0x000fe40002800000 */
[----:B------:R-:W-:Y:S01]  /*0730*/  SEL R19, RZ, 0x1, !P1 ;  /* 0x00000001ff137807 */ /* 0x000fe20004800000 */
[----:B------:R0:W2:Y:S01]  /*0740*/  @!UP1 SYNCS.EXCH.64 URZ, [UR6+0x38], UR4 ;  /* 0x00003804063f95b2 */ /* 0x0000a20008000100 */
[----:B------:R-:W-:Y:S01]  /*0750*/  LOP3.LUT R22, R22, R9, RZ, 0xc0, !PT ;  /* 0x0000000916167212 */ /* 0x000fe200078ec0ff */
[----:B------:R-:W-:Y:S01]  /*0760*/  NOP ;  /* 0x0000000000007918 */ /* 0x000fe20000000000 */
[----:B------:R-:W-:Y:S01]  /*0770*/  SEL R19, R19, 0x2, P6 ;  /* 0x0000000213137807 */ /* 0x000fe20003000000 */
[----:B------:R-:W-:Y:S06]  /*0780*/  @!P2 BRA `(.L_x_3) ;  /* 0x000000000008a947 */ /* 0x000fec0003800000 */
[----:B-12-4-:R-:W-:Y:S01]  /*0790*/  UCGABAR_ARV ;  /* 0x00000000000079c7 */ /* 0x016fe20008000000 */
[----:B------:R-:W-:Y:S05]  /*07a0*/  BRA `(.L_x_4) ;  /* 0x0000000000047947 */ /* 0x000fea0003800000 */
.L_x_3:
[----:B-12-4-:R-:W-:Y:S01]  /*07b0*/  NOP ;  /* 0x0000000000007918 */ /* 0x016fe20000000000 */
.L_x_4:
[----:B------:R-:W1:Y:S01]  /*07c0*/  LDC R2, c[0x0][0x65c] ;  /* 0x00019700ff027b82 */ /* 0x000e620000000800 */
[----:B------:R-:W-:Y:S02]  /*07d0*/  IMAD.U32 R8, RZ, RZ, UR8 ;  /* 0x00000008ff087e24 */ /* 0x000fe4000f8e00ff */
[----:B------:R-:W-:Y:S01]  /*07e0*/  IMAD.MOV.U32 R9, RZ, RZ, RZ ;  /* 0x000000ffff097224 */ /* 0x000fe200078e00ff */
[----:B-1----:R-:W-:-:S04]  /*07f0*/  ISETP.NE.AND P1, PT, R2, 0x1, PT ;  /* 0x000000010200780c */ /* 0x002fc80003f25270 */
[----:B------:R-:W-:-:S09]  /*0800*/  P2R R5, PR, RZ, 0x2 ;  /* 0x00000002ff057803 */ /* 0x000fd20000000000 */
[----:B------:R-:W1:Y:S01]  /*0810*/  @P1 LDC R17, c[0x0][0x10] ;  /* 0x00000400ff111b82 */ /* 0x000e620000000800 */
[----:B------:R-:W-:Y:S02]  /*0820*/  @P1 IMAD.MOV.U32 R5, RZ, RZ, RZ ;  /* 0x000000ffff051224 */ /* 0x000fe400078e00ff */
[----:B------:R-:W-:-:S05]  /*0830*/  @P1 IMAD.MOV.U32 R13, RZ, RZ, RZ ;  /* 0x000000ffff0d1224 */ /* 0x000fca00078e00ff */
[----:B------:R-:W2:Y:S01]  /*0840*/  @!P1 LDC R11, c[0x0][0xc] ;  /* 0x00000300ff0b9b82 */ /* 0x000ea20000000800 */
[----:B-1----:R-:W-:-:S04]  /*0850*/  @P1 IMAD.WIDE.U32 R16, R17, UR8, R4 ;  /* 0x0000000811101c25 */ /* 0x002fc8000f8e0004 */
[----:B------:R-:W-:Y:S02]  /*0860*/  @P1 IMAD.IADD R17, R17, 0x1, R13 ;  /* 0x0000000111111824 */ /* 0x000fe400078e020d */
[----:B--2---:R-:W-:-:S04]  /*0870*/  @!P1 IMAD.WIDE.U32 R8, R4, R11, R8 ;  /* 0x0000000b04089225 */ /* 0x004fc800078e0008 */
[----:B------:R-:W-:Y:S02]  /*0880*/  @!P1 IMAD.MOV.U32 R16, RZ, RZ, R8 ;  /* 0x000000ffff109224 */ /* 0x000fe400078e0008 */
[----:B------:R-:W-:Y:S01]  /*0890*/  @!P1 IMAD.MOV.U32 R17, RZ, RZ, R9 ;  /* 0x000000ffff119224 */ /* 0x000fe200078e0009 */
[----:B------:R-:W-:Y:S06]  /*08a0*/  @!P2 BRA `(.L_x_5) ;  /* 0x00000000000ca947 */ /* 0x000fec0003800000 */
[----:B------:R-:W-:Y:S01]  /*08b0*/  UCGABAR_WAIT ;  /* 0x0000000000007dc7 */ /* 0x000fe20008000000 */
[----:B------:R-:W-:Y:S01]  /*08c0*/  CCTL.IVALL ;  /* 0x00000000ff00798f */ /* 0x000fe20002000000 */
[----:B------:R-:W-:Y:S05]  /*08d0*/  BRA `(.L_x_6) ;  /* 0x0000000000047947 */ /* 0x000fea0003800000 */
.L_x_5:
[----:B------:R-:W-:Y:S06]  /*08e0*/  BAR.SYNC.DEFER_BLOCKING 0x0 ;  /* 0x0000000000007b1d */ /* 0x000fec0000010000 */
.L_x_6:
[----:B------:R-:W-:Y:S05]  /*08f0*/  @!P3 BRA `(.L_x_7) ;  /* 0x0000009c0060b947 */ /* 0x000fea0003800000 */
[----:B------:R-:W-:-:S13]  /*0900*/  ISETP.GT.U32.AND P0, PT, R6, 0x1, PT ;  /* 0x000000010600780c */ /* 0x000fda0003f04070 */
[----:B0-----:R-:W-:Y:S05]  /*0910*/  @P0 EXIT ;  /* 0x000000000000094d */ /* 0x001fea0003800000 */
[----:B------:R-:W-:Y:S01]  /*0920*/  ULDC.64 UR4, c[0x0][0x650] ;  /* 0x0001940000047ab9 */ /* 0x000fe20000000a00 */
[----:B------:R-:W-:Y:S01]  /*0930*/  PRMT R0, RZ, 0x7610, R0 ;  /* 0x00007610ff007816 */ /* 0x000fe20000000000 */
[----:B------:R-:W-:Y:S01]  /*0940*/  IMAD.MOV.U32 R154, RZ, RZ, -0x1 ;  /* 0xffffffffff9a7424 */ /* 0x000fe200078e00ff */
[----:B------:R-:W-:Y:S01]  /*0950*/  ISETP.GE.U32.AND P0, PT, R16, UR4, PT ;  /* 0x0000000410007c0c */ /* 0x000fe2000bf06070 */
[----:B------:R-:W-:Y:S02]  /*0960*/  IMAD.MOV.U32 R153, RZ, RZ, -0x1 ;  /* 0xffffffffff997424 */ /* 0x000fe400078e00ff */
[----:B------:R-:W-:Y:S01]  /*0970*/  IMAD.MOV.U32 R23, RZ, RZ, -0x1 ;  /* 0xffffffffff177424 */ /* 0x000fe200078e00ff */
[----:B------:R-:W-:-:S13]  /*0980*/  ISETP.GE.U32.AND.EX P0, PT, R17, UR5, PT, P0 ;  /* 0x0000000511007c0c */ /* 0x000fda000bf06100 */
[----:B------:R-:W-:Y:S05]  /*0990*/  @P0 BRA `(.L_x_8) ;  /* 0x00000004002c0947 */ /* 0x000fea0003800000 */
[----:B------:R-:W0:Y:S01]  /*09a0*/  LDC.64 R20, c[0x0][0x628] ;  /* 0x00018a00ff147b82 */ /* 0x000e220000000a00 */
[----:B------:R-:W-:Y:S02]  /*09b0*/  IMAD.MOV.U32 R8, RZ, RZ, R16 ;  /* 0x000000ffff087224 */ /* 0x000fe400078e0010 */
[----:B------:R-:W-:-:S05]  /*09c0*/  IMAD.MOV.U32 R9, RZ, RZ, R17 ;  /* 0x000000ffff097224 */ /* 0x000fca00078e0011 */
[----:B------:R-:W1:Y:S08]  /*09d0*/  LDC R0, c[0x0][0x630] ;  /* 0x00018c00ff007b82 */ /* 0x000e700000000800 */
[----:B------:R-:W2:Y:S01]  /*09e0*/  LDC.64 R26, c[0x0][0x620] ;  /* 0x00018800ff1a7b82 */ /* 0x000ea20000000a00 */
[----:B0-----:R-:W-:-:S04]  /*09f0*/  ISETP.NE.U32.AND P0, PT, R20, RZ, PT ;  /* 0x000000ff1400720c */ /* 0x001fc80003f05070 */
[----:B------:R-:W-:-:S13]  /*0a00*/  ISETP.NE.AND.EX P0, PT, R21, RZ, PT, P0 ;  /* 0x000000ff1500720c */ /* 0x000fda0003f05300 */
[----:B-12---:R-:W-:Y:S05]  /*0a10*/  @!P0 BRA `(.L_x_9) ;  /* 0x0000000000288947 */ /* 0x006fea0003800000 */
[----:B------:R-:W0:Y:S02]  /*0a20*/  LDC R13, c[0x0][0x634] ;  /* 0x00018d00ff0d7b82 */ /* 0x000e240000000800 */
[----:B0-----:R-:W-:-:S05]  /*0a30*/  IADD3 R13, P0, R16, R13, RZ ;  /* 0x0000000d100d7210 */ /* 0x001fca0007f1e0ff */
[----:B------:R-:W-:-:S04]  /*0a40*/  IMAD.X R15, RZ, RZ, R17, P0 ;  /* 0x000000ffff0f7224 */ /* 0x000fc800000e0611 */
[----:B------:R-:W-:-:S04]  /*0a50*/  IMAD.WIDE.U32 R8, R15, R20, RZ ;  /* 0x000000140f087225 */ /* 0x000fc800078e00ff */
[----:B------:R-:W-:-:S04]  /*0a60*/  IMAD.WIDE.U32 R10, P0, R13, R21, R8 ;  /* 0x000000150d0a7225 */ /* 0x000fc80007800008 */
[----:B------:R-:W-:-:S04]  /*0a70*/  IMAD.WIDE.U32 R8, R13, R20, RZ ;  /* 0x000000140d087225 */ /* 0x000fc800078e00ff */
[----:B------:R-:W-:Y:S01]  /*0a80*/  IMAD.X R13, RZ, RZ, RZ, P0 ;  /* 0x000000ffff0d7224 */ /* 0x000fe200000e06ff */
[----:B------:R-:W-:Y:S01]  /*0a90*/  IADD3 RZ, P0, R9, R10, RZ ;  /* 0x0000000a09ff7210 */ /* 0x000fe20007f1e0ff */
[----:B------:R-:W-:-:S04]  /*0aa0*/  IMAD.MOV.U32 R12, RZ, RZ, R11 ;  /* 0x000000ffff0c7224 */ /* 0x000fc800078e000b */
[----:B------:R-:W-:-:S08]  /*0ab0*/  IMAD.WIDE.U32.X R8, R15, R21, R12, P0 ;  /* 0x000000150f087225 */ /* 0x000fd000000e040c */
.L_x_9:
[----:B------:R-:W0:Y:S01]  /*0ac0*/  LDC.64 R20, c[0x0][0x640] ;  /* 0x00019000ff147b82 */ /* 0x000e220000000a00 */
[--C-:B------:R-:W-:Y:S01]  /*0ad0*/  SHF.R.U64 R28, R8, R0, R9.reuse ;  /* 0x00000000081c7219 */ /* 0x100fe20000001209 */
[----:B------:R-:W-:Y:S01]  /*0ae0*/  IMAD R30, R7, R24, R4 ;  /* 0x00000018071e7224 */ /* 0x000fe200078e0204 */
[----:B------:R-:W-:Y:S01]  /*0af0*/  SHF.R.U32.HI R0, RZ, R0, R9 ;  /* 0x00000000ff007219 */ /* 0x000fe20000011609 */
[----:B------:R-:W-:Y:S01]  /*0b00*/  IMAD.MOV.U32 R23, RZ, RZ, 0x1 ;  /* 0x00000001ff177424 */ /* 0x000fe200078e00ff */
[----:B------:R-:W-:-:S03]  /*0b10*/  IADD3 R5, P0, RZ, -R28, RZ ;  /* 0x8000001cff057210 */ /* 0x000fc60007f1e0ff */
[----:B------:R-:W1:Y:S02]  /*0b20*/  LDC R6, c[0x0][0x618] ;  /* 0x00018600ff067b82 */ /* 0x000e640000000800 */
[----:B------:R-:W-:-:S04]  /*0b30*/  IMAD.X R9, RZ, RZ, ~R0, P0 ;  /* 0x000000ffff097224 */ /* 0x000fc800000e0e00 */
[-C--:B------:R-:W-:Y:S02]  /*0b40*/  IMAD R0, R9, R26.reuse, RZ ;  /* 0x0000001a09007224 */ /* 0x080fe400078e02ff */
[----:B------:R-:W2:Y:S01]  /*0b50*/  LDC R11, c[0x0][0x608] ;  /* 0x00018200ff0b7b82 */ /* 0x000ea20000000800 */
[----:B------:R-:W-:-:S04]  /*0b60*/  IMAD.WIDE.U32 R8, R5, R26, R16 ;  /* 0x0000001a05087225 */ /* 0x000fc800078e0010 */
[----:B------:R-:W-:-:S03]  /*0b70*/  IMAD R5, R5, R27, R0 ;  /* 0x0000001b05057224 */ /* 0x000fc600078e0200 */
[----:B------:R-:W3:Y:S01]  /*0b80*/  LDC R12, c[0x0][0x658] ;  /* 0x00019600ff0c7b82 */ /* 0x000ee20000000800 */
[----:B0-----:R-:W-:Y:S01]  /*0b90*/  ISETP.NE.U32.AND P0, PT, R20, RZ, PT ;  /* 0x000000ff1400720c */ /* 0x001fe20003f05070 */
[----:B------:R-:W-:Y:S02]  /*0ba0*/  IMAD.IADD R5, R9, 0x1, R5 ;  /* 0x0000000109057824 */ /* 0x000fe400078e0205 */
[----:B------:R-:W-:Y:S01]  /*0bb0*/  IMAD.MOV.U32 R9, RZ, RZ, -0x1 ;  /* 0xffffffffff097424 */ /* 0x000fe200078e00ff */
[----:B------:R-:W-:-:S03]  /*0bc0*/  ISETP.NE.AND.EX P0, PT, R21, RZ, PT, P0 ;  /* 0x000000ff1500720c */ /* 0x000fc60003f05300 */
[----:B------:R-:W0:Y:S01]  /*0bd0*/  LDC R15, c[0x0][0x600] ;  /* 0x00018000ff0f7b82 */ /* 0x000e220000000800 */
[-CC-:B-1----:R-:W-:Y:S02]  /*0be0*/  SHF.R.U64 R13, R8, R6.reuse, R5.reuse ;  /* 0x00000006080d7219 */ /* 0x182fe40000001205 */
[----:B------:R-:W-:-:S05]  /*0bf0*/  SHF.R.U32.HI R0, RZ, R6, R5 ;  /* 0x00000006ff007219 */ /* 0x000fca0000011605 */
[----:B------:R-:W1:Y:S01]  /*0c00*/  LDC R14, c[0x0][0x648] ;  /* 0x00019200ff0e7b82 */ /* 0x000e620000000800 */
[-CC-:B--2---:R-:W-:Y:S02]  /*0c10*/  SHF.R.U64 R27, R13, R11.reuse, R0.reuse ;  /* 0x0000000b0d1b7219 */ /* 0x184fe40000001200 */
[----:B------:R-:W-:-:S05]  /*0c20*/  SHF.R.U32.HI R5, RZ, R11, R0 ;  /* 0x0000000bff057219 */ /* 0x000fca0000011600 */
[----:B------:R-:W2:Y:S01]  /*0c30*/  LDC R26, c[0x0][0x638] ;  /* 0x00018e00ff1a7b82 */ /* 0x000ea20000000800 */
[-CC-:B---3--:R-:W-:Y:S02]  /*0c40*/  SHF.R.U64 R24, R27, R12.reuse, R5.reuse ;  /* 0x0000000c1b187219 */ /* 0x188fe40000001205 */
[-C--:B------:R-:W-:Y:S02]  /*0c50*/  SHF.L.U32 R0, R9, R12.reuse, RZ ;  /* 0x0000000c09007219 */ /* 0x080fe400000006ff */
[----:B------:R-:W-:Y:S01]  /*0c60*/  SHF.R.U32.HI R5, RZ, R12, R5 ;  /* 0x0000000cff057219 */ /* 0x000fe20000011605 */
[----:B------:R-:W-:Y:S01]  /*0c70*/  IMAD.MOV.U32 R4, RZ, RZ, R24 ;  /* 0x000000ffff047224 */ /* 0x000fe200078e0018 */
[----:B------:R-:W-:Y:S01]  /*0c80*/  LOP3.LUT R10, RZ, R0, RZ, 0x33, !PT ;  /* 0x00000000ff0a7212 */ /* 0x000fe200078e33ff */
[----:B------:R-:W3:Y:S01]  /*0c90*/  LDC R25, c[0x0][0x610] ;  /* 0x00018400ff197b82 */ /* 0x000ee20000000800 */
[----:B------:R-:W-:Y:S05]  /*0ca0*/  @!P0 BRA `(.L_x_10) ;  /* 0x0000000000288947 */ /* 0x000fea0003800000 */
[----:B------:R-:W4:Y:S02]  /*0cb0*/  LDC R9, c[0x0][0x64c] ;  /* 0x00019300ff097b82 */ /* 0x000f240000000800 */
[----:B----4-:R-:W-:-:S05]  /*0cc0*/  IADD3 R9, P0, R24, R9, RZ ;  /* 0x0000000918097210 */ /* 0x010fca0007f1e0ff */
        /* <DEDUP_REMOVED lines=8> */
.L_x_10:
[----:B-1----:R-:W-:Y:S01]  /*0d50*/  SHF.R.U64 R4, R4, R14, R5 ;  /* 0x0000000e04047219 */ /* 0x002fe20000001205 */
[----:B0-----:R-:W-:Y:S01]  /*0d60*/  VIADD R6, R15, 0xffffffff ;  /* 0xffffffff0f067836 */ /* 0x001fe20000000000 */
[----:B------:R-:W-:Y:S01]  /*0d70*/  SHF.L.U32 R0, R23, R12, RZ ;  /* 0x0000000c17007219 */ /* 0x000fe200000006ff */
[----:B------:R-:W-:Y:S01]  /*0d80*/  IMAD.MOV.U32 R23, RZ, RZ, R28 ;  /* 0x000000ffff177224 */ /* 0x000fe200078e001c */
[----:B------:R-:W-:Y:S01]  /*0d90*/  LOP3.LUT R5, R27, R10, RZ, 0xc0, !PT ;  /* 0x0000000a1b057212 */ /* 0x000fe200078ec0ff */
[----:B------:R-:W-:Y:S01]  /*0da0*/  IMAD.MOV R7, RZ, RZ, -R4 ;  /* 0x000000ffff077224 */ /* 0x000fe200078e0a04 */
[----:B------:R-:W-:Y:S02]  /*0db0*/  SEL R3, R3, R30, !P1 ;  /* 0x0000001e03037207 */ /* 0x000fe40004800000 */
[----:B------:R-:W-:Y:S01]  /*0dc0*/  LOP3.LUT R6, R13, R6, RZ, 0xc0, !PT ;  /* 0x000000060d067212 */ /* 0x000fe200078ec0ff */
[----:B------:R-:W-:Y:S02]  /*0dd0*/  IMAD R4, R0, R4, R5 ;  /* 0x0000000400047224 */ /* 0x000fe400078e0205 */
[----:B--2---:R-:W-:-:S02]  /*0de0*/  IMAD R0, R7, R26, R24 ;  /* 0x0000001a07007224 */ /* 0x004fc400078e0218 */
[----:B---3--:R-:W-:Y:S02]  /*0df0*/  IMAD R3, R4, R25, R3 ;  /* 0x0000001904037224 */ /* 0x008fe400078e0203 */
[----:B------:R-:W-:Y:S02]  /*0e00*/  IMAD R154, R0, R15, R6 ;  /* 0x0000000f009a7224 */ /* 0x000fe400078e0206 */
[----:B------:R-:W-:-:S03]  /*0e10*/  IMAD.MOV.U32 R4, RZ, RZ, 0x1 ;  /* 0x00000001ff047424 */ /* 0x000fc600078e00ff */
[----:B------:R-:W-:Y:S02]  /*0e20*/  SEL R153, R154, R3, !P1 ;  /* 0x000000039a997207 */ /* 0x000fe40004800000 */
[----:B------:R-:W-:Y:S02]  /*0e30*/  PRMT R0, R4, 0x7610, R0 ;  /* 0x0000761004007816 */ /* 0x000fe40000000000 */
[----:B------:R-:W-:-:S07]  /*0e40*/  SEL R154, R3, R154, !P1 ;  /* 0x0000009a039a7207 */ /* 0x000fce0004800000 */
.L_x_8:
[----:B------:R-:W-:-:S08]  /*0e50*/  NOP ;  /* 0x0000000000007918 */ /* 0x000fd00000000000 */
[----:B------:R-:W0:Y:S02]  /*0e60*/  USETMAXREG.TRY_ALLOC.CTAPOOL UP0, 0xe8 ;  /* 0x000000e8000079c8 */ /* 0x000e240008000600 */
[----:B0-----:R-:W-:-:S13]  /*0e70*/  PLOP3.LUT P0, PT, PT, PT, UP0, 0x80, 0x0 ;  /* 0x000000000000781c */ /* 0x001fda0003f0f008 */
[----:B------:R-:W-:Y:S05]  /*0e80*/  @!P0 BRA `(.L_x_8) ;  /* 0xfffffffc00f08947 */ /* 0x000fea000383ffff */
[----:B------:R-:W-:Y:S01]  /*0e90*/  ULDC.64 UR4, c[0x0][0x598] ;  /* 0x0001660000047ab9 */ /* 0x000fe20000000a00 */
[----:B------:R-:W-:Y:S01]  /*0ea0*/  ULDC.64 UR36, c[0x0][0x208] ;  /* 0x0000820000247ab9 */ /* 0x000fe20000000a00 */
[----:B------:R-:W-:-:S04]  /*0eb0*/  ISETP.NE.U32.AND P0, PT, RZ, UR4, PT ;  /* 0x00000004ff007c0c */ /* 0x000fc8000bf05070 */
[----:B------:R-:W-:-:S13]  /*0ec0*/  ISETP.NE.AND.EX P0, PT, RZ, UR5, PT, P0 ;  /* 0x00000005ff007c0c */ /* 0x000fda000bf05300 */
[----:B------:R-:W-:Y:S05]  /*0ed0*/  @!P0 BRA `(.L_x_11) ;  /* 0x00000000001c8947 */ /* 0x000fea0003800000 */
[----:B------:R-:W0:Y:S02]  /*0ee0*/  LDC.64 R4, c[0x0][0x598] ;  /* 0x00016600ff047b82 */ /* 0x000e240000000a00 */
[----:B0-----:R-:W2:Y:S02]  /*0ef0*/  LDG.E.64 R4, desc[UR36][R4.64] ;  /* 0x0000002404047981 */ /* 0x001ea4000c1e1b00 */
[----:B--2---:R-:W-:-:S04]  /*0f00*/  ISETP.NE.U32.AND P0, PT, R4, RZ, PT ;  /* 0x000000ff0400720c */ /* 0x004fc80003f05070 */
[----:B------:R-:W-:-:S13]  /*0f10*/  ISETP.NE.AND.EX P0, PT, R5, RZ, PT, P0 ;  /* 0x000000ff0500720c */ /* 0x000fda0003f05300 */
[----:B------:R-:W-:Y:S05]  /*0f20*/  @!P0 BRA `(.L_x_11) ;  /* 0x0000000000088947 */ /* 0x000fea0003800000 */
[----:B------:R0:W5:Y:S01]  /*0f30*/  LD.E R155, desc[UR36][R4.64] ;  /* 0x00000024049b7980 */ /* 0x000162000c101900 */
[----:B------:R-:W-:Y:S05]  /*0f40*/  BRA `(.L_x_12) ;  /* 0x0000000000247947 */ /* 0x000fea0003800000 */
.L_x_11:
[----:B------:R-:W-:Y:S02]  /*0f50*/  ULDC.64 UR4, c[0x0][0x588] ;  /* 0x0001620000047ab9 */ /* 0x000fe40000000a00 */
[----:B------:R-:W-:-:S04]  /*0f60*/  ISETP.NE.U32.AND P0, PT, RZ, UR4, PT ;  /* 0x00000004ff007c0c */ /* 0x000fc8000bf05070 */
[----:B------:R-:W-:-:S13]  /*0f70*/  ISETP.NE.AND.EX P0, PT, RZ, UR5, PT, P0 ;  /* 0x00000005ff007c0c */ /* 0x000fda000bf05300 */
[----:B------:R-:W-:Y:S05]  /*0f80*/  @!P0 BRA `(.L_x_13) ;  /* 0x00000000000c8947 */ /* 0x000fea0003800000 */
[----:B------:R-:W0:Y:S02]  /*0f90*/  LDC.64 R4, c[0x0][0x588] ;  /* 0x00016200ff047b82 */ /* 0x000e240000000a00 */
[----:B0-----:R1:W5:Y:S01]  /*0fa0*/  LDG.E R155, desc[UR36][R4.64] ;  /* 0x00000024049b7981 */ /* 0x001362000c1e1900 */
[----:B------:R-:W-:Y:S05]  /*0fb0*/  BRA `(.L_x_12) ;  /* 0x0000000000087947 */ /* 0x000fea0003800000 */
.L_x_13:
[----:B------:R-:W-:Y:S02]  /*0fc0*/  ULDC UR4, c[0x0][0x580] ;  /* 0x0001600000047ab9 */ /* 0x000fe40000000800 */
[----:B------:R-:W-:-:S07]  /*0fd0*/  IMAD.U32 R155, RZ, RZ, UR4 ;  /* 0x00000004ff9b7e24 */ /* 0x000fce000f8e00ff */
.L_x_12:
[----:B------:R-:W-:Y:S02]  /*0fe0*/  ULDC.64 UR4, c[0x0][0x5a0] ;  /* 0x0001680000047ab9 */ /* 0x000fe40000000a00 */
[----:B------:R-:W-:-:S04]  /*0ff0*/  ISETP.NE.U32.AND P0, PT, RZ, UR4, PT ;  /* 0x00000004ff007c0c */ /* 0x000fc8000bf05070 */
[----:B------:R-:W-:-:S13]  /*1000*/  ISETP.NE.AND.EX P0, PT, RZ, UR5, PT, P0 ;  /* 0x00000005ff007c0c */ /* 0x000fda000bf05300 */
[----:B------:R-:W-:Y:S05]  /*1010*/  @!P0 BRA `(.L_x_14) ;  /* 0x00000000001c8947 */ /* 0x000fea0003800000 */
[----:B01----:R-:W0:Y:S02]  /*1020*/  LDC.64 R4, c[0x0][0x5a0] ;  /* 0x00016800ff047b82 */ /* 0x003e240000000a00 */
[----:B0-----:R-:W2:Y:S02]  /*1030*/  LDG.E.64 R4, desc[UR36][R4.64] ;  /* 0x0000002404047981 */ /* 0x001ea4000c1e1b00 */
[----:B--2---:R-:W-:-:S04]  /*1040*/  ISETP.NE.U32.AND P0, PT, R4, RZ, PT ;  /* 0x000000ff0400720c */ /* 0x004fc80003f05070 */
[----:B------:R-:W-:-:S13]  /*1050*/  ISETP.NE.AND.EX P0, PT, R5, RZ, PT, P0 ;  /* 0x000000ff0500720c */ /* 0x000fda0003f05300 */
[----:B------:R-:W-:Y:S05]  /*1060*/  @!P0 BRA `(.L_x_14) ;  /* 0x0000000000088947 */ /* 0x000fea0003800000 */
[----:B------:R0:W5:Y:S01]  /*1070*/  LD.E R156, desc[UR36][R4.64] ;  /* 0x00000024049c7980 */ /* 0x000162000c101900 */
[----:B------:R-:W-:Y:S05]  /*1080*/  BRA `(.L_x_15) ;  /* 0x0000000000247947 */ /* 0x000fea0003800000 */
.L_x_14:
[----:B------:R-:W-:Y:S02]  /*1090*/  ULDC.64 UR4, c[0x0][0x590] ;  /* 0x0001640000047ab9 */ /* 0x000fe40000000a00 */
[----:B------:R-:W-:-:S04]  /*10a0*/  ISETP.NE.U32.AND P0, PT, RZ, UR4, PT ;  /* 0x00000004ff007c0c */ /* 0x000fc8000bf05070 */
[----:B------:R-:W-:-:S13]  /*10b0*/  ISETP.NE.AND.EX P0, PT, RZ, UR5, PT, P0 ;  /* 0x00000005ff007c0c */ /* 0x000fda000bf05300 */
[----:B------:R-:W-:Y:S05]  /*10c0*/  @!P0 BRA `(.L_x_16) ;  /* 0x00000000000c8947 */ /* 0x000fea0003800000 */
[----:B------:R-:W2:Y:S02]  /*10d0*/  LDC.64 R156, c[0x0][0x590] ;  /* 0x00016400ff9c7b82 */ /* 0x000ea40000000a00 */
[----:B--2---:R2:W5:Y:S01]  /*10e0*/  LDG.E R156, desc[UR36][R156.64] ;  /* 0x000000249c9c7981 */ /* 0x004562000c1e1900 */
[----:B------:R-:W-:Y:S05]  /*10f0*/  BRA `(.L_x_15) ;  /* 0x0000000000087947 */ /* 0x000fea0003800000 */
.L_x_16:
[----:B------:R-:W-:Y:S02]  /*1100*/  ULDC UR4, c[0x0][0x584] ;  /* 0x0001610000047ab9 */ /* 0x000fe40000000800 */
[----:B------:R-:W-:-:S07]  /*1110*/  IMAD.U32 R156, RZ, RZ, UR4 ;  /* 0x00000004ff9c7e24 */ /* 0x000fce000f8e00ff */
.L_x_15:
[----:B------:R-:W-:-:S13]  /*1120*/  LOP3.LUT P0, RZ, R0, 0xff, RZ, 0xc0, !PT ;  /* 0x000000ff00ff7812 */ /* 0x000fda000780c0ff */
[----:B------:R-:W-:Y:S05]  /*1130*/  @!P0 EXIT ;  /* 0x000000000000894d */ /* 0x000fea0003800000 */
[----:B------:R-:W-:Y:S01]  /*1140*/  ULDC UR4, c[0x0][0x28c] ;  /* 0x0000a30000047ab9 */ /* 0x000fe20000000800 */
[----:B--2---:R-:W-:Y:S01]  /*1150*/  LOP3.LUT R157, R19, 0x1, RZ, 0xfc, !PT ;  /* 0x00000001139d7812 */ /* 0x004fe200078efcff */
[----:B------:R-:W-:Y:S01]  /*1160*/  UIADD3 UR4, UR4, 0x3f, URZ ;  /* 0x0000003f04047890 */ /* 0x000fe2000fffe03f */
[----:B------:R-:W-:Y:S01]  /*1170*/  UMOV UR38, URZ ;  /* 0x0000003f00267c82 */ /* 0x000fe20008000000 */
[----:B------:R-:W-:Y:S02]  /*1180*/  UMOV UR39, URZ ;  /* 0x0000003f00277c82 */ /* 0x000fe40008000000 */
[----:B------:R-:W-:-:S04]  /*1190*/  USHF.R.S32.HI UR5, URZ, 0x1f, UR4 ;  /* 0x0000001f3f057899 */ /* 0x000fc80008011404 */
[----:B------:R-:W-:-:S04]  /*11a0*/  ULEA.HI UR5, UR5, UR4, URZ, 0x6 ;  /* 0x0000000405057291 */ /* 0x000fc8000f8f303f */
[----:B------:R-:W-:-:S12]  /*11b0*/  USHF.R.S32.HI UR40, URZ, 0x6, UR5 ;  /* 0x000000063f287899 */ /* 0x000fd80008011405 */
.L_x_290:
[----:B------:R-:W-:Y:S01]  /*11c0*/  LOP3.LUT R0, R18, 0x80, RZ, 0xc0, !PT ;  /* 0x0000008012007812 */ /* 0x000fe200078ec0ff */
[----:B--2---:R-:W2:Y:S01]  /*11d0*/  S2UR UR7, SR_CgaCtaId ;  /* 0x00000000000779c3 */ /* 0x004ea20000008800 */
[----:B------:R-:W-:Y:S02]  /*11e0*/  UMOV UR6, 0x400 ;  /* 0x0000040000067882 */ /* 0x000fe40000000000 */
[----:B------:R-:W-:-:S06]  /*11f0*/  SHF.R.U32.HI R0, RZ, 0x7, R0 ;  /* 0x00000007ff007819 */ /* 0x000fcc0000011600 */
[----:B---3--:R-:W3:Y:S01]  /*1200*/  SHFL.IDX PT, R0, R0, RZ, 0x1f ;  /* 0x00001fff00007589 */ /* 0x008ee200000e0000 */
[----:B--2---:R-:W-:Y:S01]  /*1210*/  ULEA UR6, UR7, UR6, 0x18 ;  /* 0x0000000607067291 */ /* 0x004fe2000f8ec03f */
[----:B---3--:R-:W-:-:S13]  /*1220*/  R2UR UR4, R0 ;  /* 0x00000000000472ca */ /* 0x008fda00000e0000 */
[----:B------:R-:W-:-:S04]  /*1230*/  ULEA.HI UR5, UR4, UR4, URZ, 0x1 ;  /* 0x0000000404057291 */ /* 0x000fc8000f8f083f */
[----:B------:R-:W-:-:S04]  /*1240*/  ULOP3.LUT UR5, UR5, 0x7fffe, URZ, 0xc0, !UPT ;  /* 0x0007fffe05057892 */ /* 0x000fc8000f8ec03f */
[----:B------:R-:W-:-:S03]  /*1250*/  UIADD3 UR5, UR4, -UR5, URZ ;  /* 0x8000000504057290 */ /* 0x000fc6000fffe03f */
[----:B------:R-:W-:Y:S01]  /*1260*/  ULDC UR4, c[0x0][0x28c] ;  /* 0x0000a30000047ab9 */ /* 0x000fe20000000800 */
[----:B------:R-:W-:Y:S01]  /*1270*/  ULEA UR5, UR5, UR6, 0xd ;  /* 0x0000000605057291 */ /* 0x000fe2000f8e683f */
[----:B------:R-:W-:-:S03]  /*1280*/  ISETP.LT.AND P0, PT, RZ, UR4, PT ;  /* 0x00000004ff007c0c */ /* 0x000fc6000bf01270 */
[----:B------:R-:W-:-:S04]  /*1290*/  UIADD3 UR5, UR5, 0x100, URZ ;  /* 0x0000010005057890 */ /* 0x000fc8000fffe03f */
[----:B------:R-:W-:-:S04]  /*12a0*/  USHF.R.U32.HI UR5, URZ, 0x4, UR5 ;  /* 0x000000043f057899 */ /* 0x000fc80008011605 */
[----:B------:R-:W-:Y:S02]  /*12b0*/  ULOP3.LUT UR41, UR5, 0x3fff, URZ, 0xc0, !UPT ;  /* 0x00003fff05297892 */ /* 0x000fe4000f8ec03f */
[----:B-1--45:R-:W-:Y:S10]  /*12c0*/  @P0 BRA `(.L_x_17) ;  /* 0x0000000000400947 */ /* 0x032ff40003800000 */
[----:B------:R-:W-:Y:S01]  /*12d0*/  MOV R0, 0x0 ;  /* 0x0000000000007802 */ /* 0x000fe20000000f00 */
[----:B------:R-:W-:Y:S01]  /*12e0*/  ULDC.64 UR4, c[0x4][0x68] ;  /* 0x01001a0000047ab9 */ /* 0x000fe20000000a00 */
[----:B------:R-:W-:Y:S01]  /*12f0*/  ULDC.64 UR6, c[0x4][0x8] ;  /* 0x0100020000067ab9 */ /* 0x000fe20000000a00 */
[----:B01----:R-:W-:Y:S01]  /*1300*/  IMAD.U32 R4, RZ, RZ, UR4 ;  /* 0x00000004ff047e24 */ /* 0x003fe2000f8e00ff */
[----:B------:R0:W1:Y:S01]  /*1310*/  LDC.64 R14, c[0x4][R0] ;  /* 0x01000000000e7b82 */ /* 0x0000620000000a00 */
[----:B------:R-:W-:Y:S01]  /*1320*/  IMAD.U32 R5, RZ, RZ, UR5 ;  /* 0x00000005ff057e24 */ /* 0x000fe2000f8e00ff */
[----:B------:R-:W-:Y:S01]  /*1330*/  ULDC.64 UR4, c[0x4][0x70] ;  /* 0x01001c0000047ab9 */ /* 0x000fe20000000a00 */
[----:B------:R-:W-:Y:S02]  /*1340*/  IMAD.U32 R10, RZ, RZ, UR6 ;  /* 0x00000006ff0a7e24 */ /* 0x000fe4000f8e00ff */
[----:B------:R-:W-:Y:S02]  /*1350*/  IMAD.U32 R6, RZ, RZ, UR4 ;  /* 0x00000004ff067e24 */ /* 0x000fe4000f8e00ff */
[----:B------:R-:W-:-:S02]  /*1360*/  IMAD.U32 R7, RZ, RZ, UR5 ;  /* 0x00000005ff077e24 */ /* 0x000fc4000f8e00ff */
[----:B------:R-:W-:Y:S02]  /*1370*/  IMAD.U32 R11, RZ, RZ, UR7 ;  /* 0x00000007ff0b7e24 */ /* 0x000fe4000f8e00ff */
[----:B------:R-:W-:Y:S02]  /*1380*/  IMAD.MOV.U32 R8, RZ, RZ, 0x1e1 ;  /* 0x000001e1ff087424 */ /* 0x000fe400078e00ff */
[----:B------:R-:W-:Y:S02]  /*1390*/  IMAD.MOV.U32 R12, RZ, RZ, 0x1 ;  /* 0x00000001ff0c7424 */ /* 0x000fe400078e00ff */
[----:B0-----:R-:W-:-:S07]  /*13a0*/  IMAD.MOV.U32 R13, RZ, RZ, RZ ;  /* 0x000000ffff0d7224 */ /* 0x001fce00078e00ff */
[----:B------:R-:W-:-:S07]  /*13b0*/  LEPC R20, `(.L_x_17) ;  /* 0x000000001014794e */ /* 0x000fce0000000000 */
[----:B-1---5:R-:W-:Y:S05]  /*13c0*/  CALL.ABS.NOINC R14 ;  /* 0x000000000e007343 */ /* 0x022fea0003c00000 */
.L_x_17:
[----:B------:R-:W-:-:S13]  /*13d0*/  ISETP.NE.AND P0, PT, R157, 0x3, PT ;  /* 0x000000039d00780c */ /* 0x000fda0003f05270 */
[----:B------:R-:W-:Y:S05]  /*13e0*/  @!P0 BRA `(.L_x_18) ;  /* 0x0000000000048947 */ /* 0x000fea0003800000 */
[----:B------:R-:W-:Y:S01]  /*13f0*/  BPT.TRAP 0x1 ;  /* 0x000000040000795c */ /* 0x000fe20000300000 */
.L_x_18:
[----:B------:R-:W2:Y:S01]  /*1400*/  S2UR UR5, SR_CgaCtaId ;  /* 0x00000000000579c3 */ /* 0x000ea20000008800 */
[----:B------:R-:W-:Y:S01]  /*1410*/  UMOV UR4, 0x400 ;  /* 0x0000040000047882 */ /* 0x000fe20000000000 */
[----:B------:R-:W-:Y:S02]  /*1420*/  IMAD.U32 R0, RZ, RZ, UR38 ;  /* 0x00000026ff007e24 */ /* 0x000fe4000f8e00ff */
[----:B------:R-:W-:-:S03]  /*1430*/  IMAD.U32 R3, RZ, RZ, UR39 ;  /* 0x00000027ff037e24 */ /* 0x000fc6000f8e00ff */
[----:B------:R-:W-:Y:S01]  /*1440*/  SHF.L.U32 R0, R0, 0x1f, RZ ;  /* 0x0000001f00007819 */ /* 0x000fe200000006ff */
[----:B--2---:R-:W-:-:S06]  /*1450*/  ULEA UR4, UR5, UR4, 0x18 ;  /* 0x0000000405047291 */ /* 0x004fcc000f8ec03f */
[----:B------:R-:W-:-:S04]  /*1460*/  IMAD.U32 R6, RZ, RZ, UR4 ;  /* 0x00000004ff067e24 */ /* 0x000fc8000f8e00ff */
[----:B------:R-:W-:-:S04]  /*1470*/  IMAD R3, R3, 0x8, R6 ;  /* 0x0000000803037824 */ /* 0x000fc800078e0206 */
[----:B------:R2:W3:Y:S01]  /*1480*/  SYNCS.PHASECHK.TRANS64.TRYWAIT P1, [R3+URZ], R0 ;  /* 0x00000000030075a7 */ /* 0x0004e2000802017f */
[----:B------:R-:W-:Y:S05]  /*1490*/  @!P0 BRA `(.L_x_19) ;  /* 0x0000000000048947 */ /* 0x000fea0003800000 */
[----:B------:R-:W-:Y:S01]  /*14a0*/  BPT.TRAP 0x1 ;  /* 0x000000040000795c */ /* 0x000fe20000300000 */
.L_x_19:
[----:B---3--:R-:W-:Y:S05]  /*14b0*/  @P1 BRA `(.L_x_20) ;  /* 0x0000000000081947 */ /* 0x008fea0003800000 */
[----:B------:R-:W3:Y:S02]  /*14c0*/  SYNCS.PHASECHK.TRANS64.TRYWAIT P1, [R3+URZ], R0 ;  /* 0x00000000030075a7 */ /* 0x000ee4000802017f */
[----:B---3--:R-:W-:Y:S05]  /*14d0*/  @!P1 BRA `(.L_x_21) ;  /* 0x000000a400c09947 */ /* 0x008fea0003800000 */
.L_x_20:
[----:B------:R-:W-:-:S04]  /*14e0*/  UISETP.LT.AND UP0, UPT, UR40, 0x1, UPT ;  /* 0x000000012800788c */ /* 0x000fc8000bf01270 */
[----:B------:R-:W-:-:S06]  /*14f0*/  USEL UR4, UR40, 0x1, UP0 ;  /* 0x0000000128047887 */ /* 0x000fcc0008000000 */
[----:B--23--:R-:W-:Y:S01]  /*1500*/  IMAD.U32 R0, RZ, RZ, UR4 ;  /* 0x00000004ff007e24 */ /* 0x00cfe2000f8e00ff */
[----:B------:R-:W-:Y:S05]  /*1510*/  WARPSYNC.ALL ;  /* 0x0000000000007948 */ /* 0x000fea0003800000 */
[----:B------:R-:W-:-:S04]  /*1520*/  IADD3 R0, -R0, UR40, RZ ;  /* 0x0000002800007c10 */ /* 0x000fc8000fffe1ff */
[----:B------:R-:W-:Y:S02]  /*1530*/  ISETP.GE.AND P1, PT, R0, 0x1, PT ;  /* 0x000000010000780c */ /* 0x000fe40003f26270 */
[----:B------:R-:W-:Y:S01]  /*1540*/  R2UR UR4, R6 ;  /* 0x00000000060472ca */ /* 0x000fe200000e0000 */
[----:B------:R-:W-:Y:S01]  /*1550*/  WARPGROUP.ARRIVE ;  /* 0x00000000000079c5 */ /* 0x000fe20000000000 */
[----:B------:R-:W-:Y:S01]  /*1560*/  UMOV UR9, 0x40000040 ;  /* 0x4000004000097882 */ /* 0x000fe20000000000 */
[----:B------:R-:W-:-:S10]  /*1570*/  UMOV UR11, 0x40000040 ;  /* 0x40000040000b7882 */ /* 0x000fd40000000000 */
[----:B------:R-:W-:-:S04]  /*1580*/  UIADD3 UR4, UR4, 0x10100, URZ ;  /* 0x0001010004047890 */ /* 0x000fc8000fffe03f */
[----:B------:R-:W-:-:S04]  /*1590*/  USHF.R.U32.HI UR4, URZ, 0x4, UR4 ;  /* 0x000000043f047899 */ /* 0x000fc80008011604 */
[----:B------:R-:W-:Y:S02]  /*15a0*/  ULOP3.LUT UR5, UR4, 0x3fff, URZ, 0xc0, !UPT ;  /* 0x00003fff04057892 */ /* 0x000fe4000f8ec03f */
[----:B------:R-:W-:Y:S02]  /*15b0*/  ULOP3.LUT UR4, UR41, 0x10000, URZ, 0xfc, !UPT ;  /* 0x0001000029047892 */ /* 0x000fe4000f8efc3f */
[----:B------:R-:W-:Y:S02]  /*15c0*/  ULOP3.LUT UR5, UR5, 0x10000, URZ, 0xfc, !UPT ;  /* 0x0001000005057892 */ /* 0x000fe4000f8efc3f */
[----:B------:R-:W-:Y:S02]  /*15d0*/  ULEA UR6, UR39, UR4, 0xb ;  /* 0x0000000427067291 */ /* 0x000fe4000f8e583f */
[----:B------:R-:W-:-:S05]  /*15e0*/  ULEA UR7, UR39, UR5, 0xc ;  /* 0x0000000527077291 */ /* 0x000fca000f8e603f */
[----:B------:R-:W-:Y:S02]  /*15f0*/  UMOV UR8, UR6 ;  /* 0x0000000600087c82 */ /* 0x000fe40008000000 */
[----:B------:R-:W-:Y:S02]  /*1600*/  UMOV UR10, UR7 ;  /* 0x00000007000a7c82 */ /* 0x000fe40008000000 */
[----:B------:R-:W-:Y:S01]  /*1610*/  HGMMA.64x256x8.F32.TF32 R24, gdesc[UR8], RZ, !UPT, gsb0 ;  /* 0x07e00000081879f0 */ /* 0x000fe2000c0028ff */
[----:B------:R-:W-:Y:S02]  /*1620*/  UIADD3 UR8, UR6, 0x2, URZ ;  /* 0x0000000206087890 */ /* 0x000fe4000fffe03f */
[----:B------:R-:W-:Y:S01]  /*1630*/  UIADD3 UR10, UR7, 0x2, URZ ;  /* 0x00000002070a7890 */ /* 0x000fe2000fffe03f */
[----:B------:R-:W-:Y:S01]  /*1640*/  UMOV UR9, 0x40000040 ;  /* 0x4000004000097882 */ /* 0x000fe20000000000 */
[----:B------:R-:W-:Y:S01]  /*1650*/  UMOV UR11, 0x40000040 ;  /* 0x40000040000b7882 */ /* 0x000fe20000000000 */
[----:B------:R-:W-:-:S02]  /*1660*/  WARPGROUP.DEPBAR.LE gsb0, 0x0 ;  /* 0x00008000000079c5 */ /* 0x000fc40000010000 */
[----:B------:R-:W-:-:S15]  /*1670*/  WARPGROUP.ARRIVE ;  /* 0x00000000000079c5 */ /* 0x000fde0000000000 */
[----:B------:R-:W-:-:S05]  /*1680*/  NOP ;  /* 0x0000000000007918 */ /* 0x000fca0000000000 */
[----:B------:R-:W-:Y:S01]  /*1690*/  HGMMA.64x256x8.F32.TF32 R24, gdesc[UR8], R24, gsb0 ;  /* 0x07e00000081879f0 */ /* 0x000fe20008002818 */
[----:B------:R-:W-:Y:S02]  /*16a0*/  UIADD3 UR8, UR6, 0x4, URZ ;  /* 0x0000000406087890 */ /* 0x000fe4000fffe03f */
[----:B------:R-:W-:Y:S01]  /*16b0*/  UIADD3 UR10, UR7, 0x4, URZ ;  /* 0x00000004070a7890 */ /* 0x000fe2000fffe03f */
[----:B------:R-:W-:Y:S01]  /*16c0*/  UMOV UR9, 0x40000040 ;  /* 0x4000004000097882 */ /* 0x000fe20000000000 */
[----:B------:R-:W-:Y:S01]  /*16d0*/  UMOV UR11, 0x40000040 ;  /* 0x40000040000b7882 */ /* 0x000fe20000000000 */
[----:B------:R-:W-:Y:S02]  /*16e0*/  WARPGROUP.DEPBAR.LE gsb0, 0x0 ;  /* 0x00008000000079c5 */ /* 0x000fe40000010000 */
        /* <DEDUP_REMOVED lines=42> */
[----:B------:R-:W-:Y:S03]  /*1990*/  HGMMA.64x256x8.F32.TF32 R24, gdesc[UR8], R24, gsb0 ;  /* 0x07e00000081879f0 */ /* 0x000fe60008002818 */
[----:B------:R-:W-:Y:S02]  /*19a0*/  WARPGROUP.DEPBAR.LE gsb0, 0x0 ;  /* 0x00008000000079c5 */ /* 0x000fe40000010000 */
[----:B------:R-:W-:Y:S05]  /*19b0*/  @!P1 BRA `(.L_x_22) ;  /* 0x0000000400b09947 */ /* 0x000fea0003800000 */
[----:B------:R-:W-:Y:S02]  /*19c0*/  UIADD3 UR6, UR39, 0x1, URZ ;  /* 0x0000000127067890 */ /* 0x000fe4000fffe03f */
[----:B------:R-:W-:Y:S02]  /*19d0*/  IMAD.U32 R3, RZ, RZ, UR39 ;  /* 0x00000027ff037e24 */ /* 0x000fe4000f8e00ff */
[----:B------:R-:W-:-:S04]  /*19e0*/  UISETP.NE.AND UP0, UPT, UR6, 0x2, UPT ;  /* 0x000000020600788c */ /* 0x000fc8000bf05270 */
[----:B------:R-:W-:Y:S02]  /*19f0*/  USEL UR7, URZ, 0x1, UP0 ;  /* 0x000000013f077887 */ /* 0x000fe40008000000 */
[----:B------:R-:W-:Y:S02]  /*1a00*/  USEL UR6, UR6, URZ, UP0 ;  /* 0x0000003f06067287 */ /* 0x000fe40008000000 */
[----:B------:R-:W-:-:S06]  /*1a10*/  ULOP3.LUT UR7, UR38, UR7, URZ, 0x3c, !UPT ;  /* 0x0000000726077292 */ /* 0x000fcc000f8e3c3f */
[----:B------:R-:W-:-:S07]  /*1a20*/  IMAD.U32 R7, RZ, RZ, UR7 ;  /* 0x00000007ff077e24 */ /* 0x000fce000f8e00ff */
.L_x_29:
[----:B------:R-:W-:Y:S05]  /*1a30*/  @!P0 BRA `(.L_x_23) ;  /* 0x0000000000048947 */ /* 0x000fea0003800000 */
[----:B------:R-:W-:Y:S01]  /*1a40*/  BPT.TRAP 0x1 ;  /* 0x000000040000795c */ /* 0x000fe20000300000 */
.L_x_23:
[----:B------:R-:W2:Y:S01]  /*1a50*/  S2UR UR8, SR_CgaCtaId ;  /* 0x00000000000879c3 */ /* 0x000ea20000008800 */
[----:B------:R-:W-:Y:S01]  /*1a60*/  UMOV UR7, 0x400 ;  /* 0x0000040000077882 */ /* 0x000fe20000000000 */
[----:B01----:R-:W-:Y:S01]  /*1a70*/  IMAD.U32 R5, RZ, RZ, UR6 ;  /* 0x00000006ff057e24 */ /* 0x003fe2000f8e00ff */
[----:B------:R-:W-:Y:S01]  /*1a80*/  SHF.L.U32 R4, R7, 0x1f, RZ ;  /* 0x0000001f07047819 */ /* 0x000fe200000006ff */
[----:B--2---:R-:W-:-:S06]  /*1a90*/  ULEA UR7, UR8, UR7, 0x18 ;  /* 0x0000000708077291 */ /* 0x004fcc000f8ec03f */
[----:B------:R-:W-:-:S04]  /*1aa0*/  IMAD.U32 R6, RZ, RZ, UR7 ;  /* 0x00000007ff067e24 */ /* 0x000fc8000f8e00ff */
[----:B------:R-:W-:-:S04]  /*1ab0*/  IMAD R5, R5, 0x8, R6 ;  /* 0x0000000805057824 */ /* 0x000fc800078e0206 */
[----:B------:R0:W1:Y:S01]  /*1ac0*/  SYNCS.PHASECHK.TRANS64.TRYWAIT P1, [R5+URZ], R4 ;  /* 0x00000004050075a7 */ /* 0x000062000802017f */
[----:B------:R-:W-:Y:S05]  /*1ad0*/  @!P0 BRA `(.L_x_24) ;  /* 0x0000000000048947 */ /* 0x000fea0003800000 */
[----:B------:R-:W-:Y:S01]  /*1ae0*/  BPT.TRAP 0x1 ;  /* 0x000000040000795c */ /* 0x000fe20000300000 */
.L_x_24:
[----:B-1----:R-:W-:Y:S05]  /*1af0*/  @P1 BRA `(.L_x_25) ;  /* 0x0000000000081947 */ /* 0x002fea0003800000 */
[----:B------:R-:W1:Y:S02]  /*1b00*/  SYNCS.PHASECHK.TRANS64.TRYWAIT P1, [R5+URZ], R4 ;  /* 0x00000004050075a7 */ /* 0x000e64000802017f */
[----:B-1----:R-:W-:Y:S05]  /*1b10*/  @!P1 BRA `(.L_x_26) ;  /* 0x000000a000449947 */ /* 0x002fea0003800000 */
.L_x_25:
[----:B------:R-:W-:Y:S01]  /*1b20*/  ULEA UR7, UR6, UR4, 0xb ;  /* 0x0000000406077291 */ /* 0x000fe2000f8e583f */
[----:B------:R-:W-:Y:S01]  /*1b30*/  WARPGROUP.ARRIVE ;  /* 0x00000000000079c5 */ /* 0x000fe20000000000 */
[----:B------:R-:W-:Y:S01]  /*1b40*/  ULEA UR12, UR6, UR5, 0xc ;  /* 0x00000005060c7291 */ /* 0x000fe2000f8e603f */
[----:B------:R-:W-:Y:S01]  /*1b50*/  UMOV UR9, 0x40000040 ;  /* 0x4000004000097882 */ /* 0x000fe20000000000 */
[----:B------:R-:W-:-:S03]  /*1b60*/  UMOV UR11, 0x40000040 ;  /* 0x40000040000b7882 */ /* 0x000fc60000000000 */
[----:B------:R-:W-:Y:S02]  /*1b70*/  UMOV UR8, UR7 ;  /* 0x0000000700087c82 */ /* 0x000fe40008000000 */
[----:B------:R-:W-:Y:S02]  /*1b80*/  UMOV UR10, UR12 ;  /* 0x0000000c000a7c82 */ /* 0x000fe40008000000 */
[----:B------:R-:W-:Y:S01]  /*1b90*/  HGMMA.64x256x8.F32.TF32 R24, gdesc[UR8], R24, gsb0 ;  /* 0x07e00000081879f0 */ /* 0x000fe20008002818 */
        /* <DEDUP_REMOVED lines=58> */
[----:B------:R-:W-:Y:S01]  /*1f40*/  BPT.TRAP 0x1 ;  /* 0x000000040000795c */ /* 0x000fe20000300000 */
.L_x_27:
[----:B------:R-:W-:-:S13]  /*1f50*/  ISETP.NE.AND P1, PT, R22, RZ, PT ;  /* 0x000000ff1600720c */ /* 0x000fda0003f25270 */
[----:B01----:R-:W-:-:S04]  /*1f60*/  @P1 IMAD R4, R3, 0x8, R6 ;  /* 0x0000000803041824 */ /* 0x003fc800078e0206 */
[----:B------:R-:W-:-:S05]  /*1f70*/  @P1 VIADD R5, R4, 0x10 ;  /* 0x0000001004051836 */ /* 0x000fca0000000000 */
[----:B------:R-:W-:-:S04]  /*1f80*/  @P1 PRMT R5, R152, 0x654, R5 ;  /* 0x0000065498051816 */ /* 0x000fc80000000005 */
[----:B------:R0:W-:Y:S01]  /*1f90*/  @P1 SYNCS.ARRIVE.TRANS64.RED.A1T0 RZ, [R5+URZ], RZ ;  /* 0x000000ff05ff19a7 */ /* 0x0001e2000810043f */
[----:B------:R-:W-:-:S13]  /*1fa0*/  ISETP.GT.U32.AND P1, PT, R19, 0x1, PT ;  /* 0x000000011300780c */ /* 0x000fda0003f24070 */
[----:B0-----:R-:W-:Y:S05]  /*1fb0*/  @P1 BRA `(.L_x_28) ;  /* 0x0000000000041947 */ /* 0x001fea0003800000 */
[----:B------:R-:W-:Y:S01]  /*1fc0*/  BPT.TRAP 0x1 ;  /* 0x000000040000795c */ /* 0x000fe20000300000 */
.L_x_28:
[----:B------:R-:W-:Y:S01]  /*1fd0*/  UIADD3 UR6, UR6, 0x1, URZ ;  /* 0x0000000106067890 */ /* 0x000fe2000fffe03f */
[C---:B------:R-:W-:Y:S01]  /*1fe0*/  ISETP.GT.AND P2, PT, R0.reuse, 0x1, PT ;  /* 0x000000010000780c */ /* 0x040fe20003f44270 */
[----:B------:R-:W-:Y:S02]  /*1ff0*/  VIADD R3, R3, 0x1 ;  /* 0x0000000103037836 */ /* 0x000fe40000000000 */
[----:B------:R-:W-:Y:S01]  /*2000*/  UISETP.NE.AND UP0, UPT, UR6, 0x2, UPT ;  /* 0x000000020600788c */ /* 0x000fe2000bf05270 */
[----:B------:R-:W-:Y:S02]  /*2010*/  VIADD R0, R0, 0xffffffff ;  /* 0xffffffff00007836 */ /* 0x000fe40000000000 */
[C---:B------:R-:W-:Y:S01]  /*2020*/  ISETP.NE.AND P1, PT, R3.reuse, 0x2, PT ;  /* 0x000000020300780c */ /* 0x040fe20003f25270 */
[----:B------:R-:W-:Y:S02]  /*2030*/  USEL UR7, URZ, 0x1, UP0 ;  /* 0x000000013f077887 */ /* 0x000fe40008000000 */
[----:B------:R-:W-:Y:S01]  /*2040*/  USEL UR6, UR6, URZ, UP0 ;  /* 0x0000003f06067287 */ /* 0x000fe20008000000 */
[----:B------:R-:W-:-:S03]  /*2050*/  SEL R3, R3, RZ, P1 ;  /* 0x000000ff03037207 */ /* 0x000fc60000800000 */
[----:B------:R-:W-:Y:S01]  /*2060*/  LOP3.LUT R7, R7, UR7, RZ, 0x3c, !PT ;  /* 0x0000000707077c12 */ /* 0x000fe2000f8e3cff */
[----:B------:R-:W-:Y:S07]  /*2070*/  @P2 BRA `(.L_x_29) ;  /* 0xfffffff8006c2947 */ /* 0x000fee000383ffff */
.L_x_22:
[----:B------:R-:W2:Y:S02]  /*2080*/  LDC R0, c[0x0][0x28c] ;  /* 0x0000a300ff007b82 */ /* 0x000ea40000000800 */
[----:B--2---:R-:W-:-:S13]  /*2090*/  ISETP.GE.AND P1, PT, R0, 0x1, PT ;  /* 0x000000010000780c */ /* 0x004fda0003f26270 */
[----:B------:R-:W-:Y:S05]  /*20a0*/  @!P1 BRA `(.L_x_30) ;  /* 0x0000000000409947 */ /* 0x000fea0003800000 */
[----:B------:R-:W-:Y:S05]  /*20b0*/  @!P0 BRA `(.L_x_31) ;  /* 0x0000000000048947 */ /* 0x000fea0003800000 */
[----:B------:R-:W-:Y:S01]  /*20c0*/  BPT.TRAP 0x1 ;  /* 0x000000040000795c */ /* 0x000fe20000300000 */
.L_x_31:
[----:B------:R-:W-:Y:S01]  /*20d0*/  ISETP.NE.AND P0, PT, R22, RZ, PT ;  /* 0x000000ff1600720c */ /* 0x000fe20003f05270 */
[----:B------:R-:W-:-:S12]  /*20e0*/  UISETP.LT.AND UP1, UPT, UR40, 0x1, UPT ;  /* 0x000000012800788c */ /* 0x000fd8000bf21270 */
[----:B------:R-:W-:-:S05]  /*20f0*/  VOTEU.ANY UP0, P0 ;  /* 0x00000000003f7886 */ /* 0x000fca0000000100 */
[----:B------:R-:W-:-:S04]  /*2100*/  @UP0 USEL UR4, UR40, 0x1, UP1 ;  /* 0x0000000128040887 */ /* 0x000fc80008800000 */
[----:B------:R-:W-:-:S06]  /*2110*/  @UP0 UIADD3 UR4, UR39, UR40, -UR4 ;  /* 0x0000002827040290 */ /* 0x000fcc000fffe804 */
[----:B------:R-:W-:-:S04]  /*2120*/  IMAD.U32 R0, RZ, RZ, UR4 ;  /* 0x00000004ff007e24 */ /* 0x000fc8000f8e00ff */
[----:B------:R-:W-:-:S05]  /*2130*/  @P0 IMAD.SHL.U32 R0, R0, 0x8, RZ ;  /* 0x0000000800000824 */ /* 0x000fca00078e00ff */
[----:B------:R-:W-:-:S04]  /*2140*/  @P0 LOP3.LUT R0, R0, 0x8, RZ, 0xc0, !PT ;  /* 0x0000000800000812 */ /* 0x000fc800078ec0ff */
[----:B------:R-:W-:-:S04]  /*2150*/  @P0 IADD3 R3, R6, 0x10, R0 ;  /* 0x0000001006030810 */ /* 0x000fc80007ffe000 */
[----:B------:R-:W-:-:S04]  /*2160*/  @P0 PRMT R3, R152, 0x654, R3 ;  /* 0x0000065498030816 */ /* 0x000fc80000000003 */
[----:B------:R2:W-:Y:S01]  /*2170*/  @P0 SYNCS.ARRIVE.TRANS64.RED.A1T0 RZ, [R3+URZ], RZ ;  /* 0x000000ff03ff09a7 */ /* 0x0005e2000810043f */
[----:B------:R-:W-:-:S13]  /*2180*/  ISETP.GT.U32.AND P0, PT, R19, 0x1, PT ;  /* 0x000000011300780c */ /* 0x000fda0003f04070 */
[----:B--2---:R-:W-:Y:S05]  /*2190*/  @P0 BRA `(.L_x_30) ;  /* 0x0000000000040947 */ /* 0x004fea0003800000 */
[----:B------:R-:W-:Y:S01]  /*21a0*/  BPT.TRAP 0x1 ;  /* 0x000000040000795c */ /* 0x000fe20000300000 */
.L_x_30:
[----:B------:R-:W2:Y:S01]  /*21b0*/  LDC R6, c[0x0][0x288] ;  /* 0x0000a200ff067b82 */ /* 0x000ea20000000800 */
[--C-:B------:R-:W-:Y:S01]  /*21c0*/  SHF.R.U32.HI R0, RZ, 0x2, R18.reuse ;  /* 0x00000002ff007819 */ /* 0x100fe20000011612 */
[----:B------:R-:W-:Y:S01]  /*21d0*/  UIADD3 UR39, UR40, UR39, URZ ;  /* 0x0000002728277290 */ /* 0x000fe2000fffe03f */
[----:B01----:R-:W-:Y:S01]  /*21e0*/  SHF.R.U32.HI R5, RZ, 0x7, R18 ;  /* 0x00000007ff057819 */ /* 0x003fe20000011612 */
[----:B------:R-:W-:Y:S01]  /*21f0*/  ULDC UR8, c[0x0][0x284] ;  /* 0x0000a10000087ab9 */ /* 0x000fe20000000800 */
[----:B------:R-:W-:Y:S01]  /*2200*/  LOP3.LUT R4, R18, 0x60, RZ, 0xc0, !PT ;  /* 0x0000006012047812 */ /* 0x000fe200078ec0ff */
[----:B------:R-:W-:Y:S01]  /*2210*/  USHF.R.U32.HI UR4, URZ, 0x1, UR39 ;  /* 0x000000013f047899 */ /* 0x000fe20008011627 */
[----:B------:R-:W-:Y:S01]  /*2220*/  LOP3.LUT R3, R0, 0x7, RZ, 0xc0, !PT ;  /* 0x0000000700037812 */ /* 0x000fe200078ec0ff */
[----:B------:R-:W-:Y:S01]  /*2230*/  UISETP.GT.U32.AND UP1, UPT, UR39, 0x1, UPT ;  /* 0x000000012700788c */ /* 0x000fe2000bf24070 */
[----:B------:R-:W-:Y:S01]  /*2240*/  LOP3.LUT R0, R5, 0x1, RZ, 0xc0, !PT ;  /* 0x0000000105007812 */ /* 0x000fe200078ec0ff */
[----:B------:R-:W-:Y:S01]  /*2250*/  ULOP3.LUT UR4, UR4, 0x1, URZ, 0xc0, !UPT ;  /* 0x0000000104047892 */ /* 0x000fe2000f8ec03f */
[----:B------:R-:W-:Y:S01]  /*2260*/  SHF.R.U32.HI R10, RZ, 0x1, R4 ;  /* 0x00000001ff0a7819 */ /* 0x000fe20000011604 */
[----:B------:R-:W-:Y:S01]  /*2270*/  IMAD.SHL.U32 R4, R18, 0x2, RZ ;  /* 0x0000000212047824 */ /* 0x000fe200078e00ff */
[----:B------:R-:W-:Y:S01]  /*2280*/  SHF.R.S32.HI R21, RZ, 0x1f, R23 ;  /* 0x0000001fff157819 */ /* 0x000fe20000011417 */
[----:B------:R-:W-:Y:S01]  /*2290*/  IMAD.SHL.U32 R8, R0, 0x40, RZ ;  /* 0x0000004000087824 */ /* 0x000fe200078e00ff */
[--C-:B------:R-:W-:Y:S01]  /*22a0*/  IADD3 R5, RZ, -R10, -R3.reuse ;  /* 0x8000000aff057210 */ /* 0x100fe20007ffe803 */
[----:B------:R-:W-:Y:S01]  /*22b0*/  UISETP.NE.U32.AND UP0, UPT, UR4, 0x1, UPT ;  /* 0x000000010400788c */ /* 0x000fe2000bf05070 */
[----:B------:R-:W-:Y:S01]  /*22c0*/  LOP3.LUT R4, R4, 0x6, RZ, 0xc0, !PT ;  /* 0x0000000604047812 */ /* 0x000fe200078ec0ff */
[----:B------:R-:W-:Y:S01]  /*22d0*/  ULDC.64 UR6, c[0x0][0x5d0] ;  /* 0x0001740000067ab9 */ /* 0x000fe20000000a00 */
[----:B------:R-:W-:Y:S01]  /*22e0*/  LOP3.LUT R3, R8, 0x40, R3, 0xe2, !PT ;  /* 0x0000004008037812 */ /* 0x000fe200078ee203 */
[----:B------:R-:W-:Y:S01]  /*22f0*/  IMAD R11, R0, -0x40, R5 ;  /* 0xffffffc0000b7824 */ /* 0x000fe200078e0205 */
[----:B------:R-:W-:Y:S01]  /*2300*/  LOP3.LUT R0, R18, 0x3, RZ, 0xc0, !PT ;  /* 0x0000000312007812 */ /* 0x000fe200078ec0ff */
[----:B------:R-:W-:Y:S01]  /*2310*/  UISETP.LT.U32.AND UP1, UPT, UR40, 0x2, UP1 ;  /* 0x000000022800788c */ /* 0x000fe20008f21070 */
[----:B------:R-:W-:Y:S01]  /*2320*/  PRMT R8, R4, 0x6540, R153 ;  /* 0x0000654004087816 */ /* 0x000fe20000000099 */
[----:B------:R-:W-:Y:S01]  /*2330*/  IMAD.SHL.U32 R153, R153, 0x100, RZ ;  /* 0x0000010099997824 */ /* 0x000fe200078e00ff */
[----:B------:R-:W-:Y:S01]  /*2340*/  UISETP.GT.U32.AND UP0, UPT, UR40, 0x1, !UP0 ;  /* 0x000000012800788c */ /* 0x000fe2000c704070 */
[----:B--2---:R-:W-:Y:S01]  /*2350*/  IMAD R12, R0, -0x2, R6 ;  /* 0xfffffffe000c7824 */ /* 0x004fe200078e0206 */
[----:B------:R-:W-:Y:S01]  /*2360*/  SHF.R.S32.HI R9, RZ, 0x1f, R8 ;  /* 0x0000001fff097819 */ /* 0x000fe20000011408 */
[C---:B------:R-:W-:Y:S01]  /*2370*/  IMAD.SHL.U32 R0, R154.reuse, 0x80, RZ ;  /* 0x000000809a007824 */ /* 0x040fe200078e00ff */
[----:B------:R-:W-:Y:S01]  /*2380*/  ISETP.GE.AND P0, PT, R153, R6, PT ;  /* 0x000000069900720c */ /* 0x000fe20003f06270 */
[----:B------:R-:W-:Y:S01]  /*2390*/  IMAD R4, R21, UR6, RZ ;  /* 0x0000000615047c24 */ /* 0x000fe2000f8e02ff */
[----:B------:R-:W-:Y:S01]  /*23a0*/  USEL UR5, URZ, 0x1, !UP1 ;  /* 0x000000013f057887 */ /* 0x000fe2000c800000 */
[----:B------:R-:W-:Y:S01]  /*23b0*/  IMAD.WIDE R6, R154, 0x80, RZ ;  /* 0x000000809a067825 */ /* 0x000fe200078e02ff */
[C---:B------:R-:W-:Y:S01]  /*23c0*/  ISETP.GE.OR P0, PT, R0.reuse, UR8, P0 ;  /* 0x0000000800007c0c */ /* 0x040fe20008706670 */
[----:B------:R-:W-:Y:S01]  /*23d0*/  USEL UR4, URZ, 0x1, !UP0 ;  /* 0x000000013f047887 */ /* 0x000fe2000c000000 */
[----:B------:R-:W-:Y:S01]  /*23e0*/  IADD3 R0, -R0, UR8, R11 ;  /* 0x0000000800007c10 */ /* 0x000fe2000fffe10b */
[C---:B------:R-:W-:Y:S01]  /*23f0*/  IMAD R13, R23.reuse, UR7, R4 ;  /* 0x00000007170d7c24 */ /* 0x040fe2000f8e0204 */
[----:B------:R-:W-:Y:S01]  /*2400*/  ULOP3.LUT UR39, UR39, 0x1, URZ, 0xc0, !UPT ;  /* 0x0000000127277892 */ /* 0x000fe2000f8ec03f */
[----:B------:R-:W-:Y:S01]  /*2410*/  IMAD.WIDE.U32 R4, R23, UR6, R8 ;  /* 0x0000000617047c25 */ /* 0x000fe2000f8e0008 */
[----:B------:R-:W-:Y:S01]  /*2420*/  ULOP3.LUT UR38, UR4, UR38, UR5, 0x96, !UPT ;  /* 0x0000002604267292 */ /* 0x000fe2000f8e9605 */
[----:B------:R-:W-:-:S02]  /*2430*/  LOP3.LUT R171, R6, R3, R10, 0xfe, !PT ;  /* 0x0000000306ab7212 */ /* 0x000fc400078efe0a */
[----:B------:R-:W-:Y:S02]  /*2440*/  IMAD.IADD R5, R5, 0x1, R13 ;  /* 0x0000000105057824 */ /* 0x000fe400078e020d */
[----:B------:R-:W-:Y:S02]  /*2450*/  IMAD.IADD R3, R12, 0x1, -R153 ;  /* 0x000000010c037824 */ /* 0x000fe400078e0a99 */
[----:B------:R-:W-:Y:S01]  /*2460*/  IMAD.MOV.U32 R154, RZ, RZ, -0x1 ;  /* 0xffffffffff9a7424 */ /* 0x000fe200078e00ff */
[----:B------:R-:W-:Y:S06]  /*2470*/  @P0 BRA `(.L_x_32) ;  /* 0x0000007800d80947 */ /* 0x000fec0003800000 */
[----:B------:R-:W0:Y:S01]  /*2480*/  LDC.64 R10, c[0x0][0x5c8] ;  /* 0x00017200ff0a7b82 */ /* 0x000e220000000a00 */
[----:B-----5:R-:W-:Y:S01]  /*2490*/  FSETP.NEU.AND P0, PT, R156, RZ, PT ;  /* 0x000000ff9c00720b */ /* 0x020fe20003f0d000 */
[----:B------:R-:W-:Y:S01]  /*24a0*/  BSSY B0, `(.L_x_32) ;  /* 0x00007b3000007945 */ /* 0x000fe20003800000 */
[----:B------:R-:W-:-:S04]  /*24b0*/  ISETP.GT.AND P1, PT, R3, RZ, PT ;  /* 0x000000ff0300720c */ /* 0x000fc80003f24270 */
[----:B------:R-:W-:Y:S01]  /*24c0*/  ISETP.GT.AND P2, PT, R0, RZ, P1 ;  /* 0x000000ff0000720c */ /* 0x000fe20000f44270 */
[-C--:B0-----:R-:W-:Y:S02]  /*24d0*/  IMAD R12, R7, R10.reuse, RZ ;  /* 0x0000000a070c7224 */ /* 0x081fe400078e02ff */
[----:B------:R-:W-:-:S04]  /*24e0*/  IMAD.WIDE.U32 R162, R171, R10, R4 ;  /* 0x0000000aaba27225 */ /* 0x000fc800078e0004 */
[----:B------:R-:W-:-:S04]  /*24f0*/  IMAD R5, R171, R11, R12 ;  /* 0x0000000bab057224 */ /* 0x000fc800078e020c */
[----:B------:R-:W-:Y:S01]  /*2500*/  IMAD.IADD R173, R163, 0x1, R5 ;  /* 0x00000001a3ad7824 */ /* 0x000fe200078e0205 */
[----:B------:R-:W-:Y:S06]  /*2510*/  @!P0 BRA `(.L_x_33) ;  /* 0x0000005400948947 */ /* 0x000fec0003800000 */
[----:B------:R-:W0:Y:S01]  /*2520*/  LDC.64 R14, c[0x0][0x5b8] ;  /* 0x00016e00ff0e7b82 */ /* 0x000e220000000a00 */
[----:B------:R-:W-:-:S07]  /*2530*/  ULDC.64 UR4, c[0x0][0x5c0] ;  /* 0x0001700000047ab9 */ /* 0x000fce0000000a00 */
[----:B------:R-:W1:Y:S08]  /*2540*/  LDC.64 R168, c[0x0][0x5b0] ;  /* 0x00016c00ffa87b82 */ /* 0x000e700000000a00 */
[----:B------:R-:W2:Y:S01]  /*2550*/  LDC.64 R12, c[0x0][0x5a8] ;  /* 0x00016a00ff0c7b82 */ /* 0x000ea20000000a00 */
[-C--:B0-----:R-:W-:Y:S02]  /*2560*/  IMAD R4, R21, R14.reuse, RZ ;  /* 0x0000000e15047224 */ /* 0x081fe400078e02ff */
[----:B------:R-:W-:-:S04]  /*2570*/  IMAD.WIDE.U32 R164, R23, R14, R8 ;  /* 0x0000000e17a47225 */ /* 0x000fc800078e0008 */
[----:B------:R-:W-:Y:S02]  /*2580*/  IMAD R163, R23, R15, R4 ;  /* 0x0000000f17a37224 */ /* 0x000fe400078e0204 */
[-C--:B-1----:R-:W-:Y:S02]  /*2590*/  IMAD R6, R7, R168.reuse, RZ ;  /* 0x000000a807067224 */ /* 0x082fe400078e02ff */
[----:B------:R-:W-:Y:S02]  /*25a0*/  IMAD.IADD R21, R165, 0x1, R163 ;  /* 0x00000001a5157824 */ /* 0x000fe400078e02a3 */
[----:B------:R-:W-:Y:S02]  /*25b0*/  IMAD.MOV.U32 R20, RZ, RZ, R164 ;  /* 0x000000ffff147224 */ /* 0x000fe400078e00a4 */
[C---:B------:R-:W-:Y:S02]  /*25c0*/  IMAD R167, R171.reuse, R169, R6 ;  /* 0x000000a9aba77224 */ /* 0x040fe400078e0206 */
[----:B------:R-:W-:-:S04]  /*25d0*/  IMAD.WIDE.U32 R4, R171, R168, R20 ;  /* 0x000000a8ab047225 */ /* 0x000fc800078e0014 */
[----:B------:R-:W-:Y:S01]  /*25e0*/  IMAD.IADD R5, R5, 0x1, R167 ;  /* 0x0000000105057824 */ /* 0x000fe200078e02a7 */
[----:B--2---:R-:W-:-:S04]  /*25f0*/  LEA R6, P0, R4, R12, 0x2 ;  /* 0x0000000c04067211 */ /* 0x004fc800078010ff */
[----:B------:R-:W-:-:S05]  /*2600*/  LEA.HI.X R7, R4, R13, R5, 0x2, P0 ;  /* 0x0000000d04077211 */ /* 0x000fca00000f1405 */
[----:B------:R0:W2:Y:S01]  /*2610*/  @P2 LDG.E.LTC128B R15, desc[UR36][R6.64] ;  /* 0x00000024060f2981 */ /* 0x0000a2000c1e1920 */
[----:B------:R-:W-:Y:S01]  /*2620*/  IMAD.WIDE.U32 R4, R171, R168, R8 ;  /* 0x000000a8ab047225 */ /* 0x000fe200078e0008 */
[----:B------:R-:W-:Y:S01]  /*2630*/  ISETP.GT.AND P0, PT, R3, 0x1, PT ;  /* 0x000000010300780c */ /* 0x000fe20003f04270 */
[----:B------:R-:W-:Y:S01]  /*2640*/  BSSY B1, `(.L_x_34) ;  /* 0x0000013000017945 */ /* 0x000fe20003800000 */
[C---:B------:R-:W-:Y:S01]  /*2650*/  SHF.L.U64.HI R161, R168.reuse, 0x3, R169 ;  /* 0x00000003a8a17819 */ /* 0x040fe200000102a9 */
[----:B------:R-:W-:Y:S02]  /*2660*/  IMAD.IADD R5, R167, 0x1, R5 ;  /* 0x00000001a7057824 */ /* 0x000fe400078e0205 */
[----:B------:R-:W-:Y:S02]  /*2670*/  IMAD.SHL.U32 R160, R168, 0x8, RZ ;  /* 0x00000008a8a07824 */ /* 0x000fe400078e00ff */
[----:B------:R-:W-:Y:S01]  /*2680*/  IMAD.WIDE.U32 R158, R23, R14, R4 ;  /* 0x0000000e179e7225 */ /* 0x000fe200078e0004 */
[----:B------:R-:W-:-:S03]  /*2690*/  LEA R4, P3, R162, UR4, 0x2 ;  /* 0x00000004a2047c11 */ /* 0x000fc6000f8610ff */
[----:B0-----:R-:W-:Y:S01]  /*26a0*/  IMAD.IADD R7, R163, 0x1, R159 ;  /* 0x00000001a3077824 */ /* 0x001fe200078e029f */
[----:B------:R-:W-:Y:S01]  /*26b0*/  LEA.HI.X R5, R162, UR5, R173, 0x2, P3 ;  /* 0x00000005a2057c11 */ /* 0x000fe200098f14ad */
[----:B------:R-:W-:Y:S01]  /*26c0*/  IMAD.WIDE.U32 R160, R171, R168, R160 ;  /* 0x000000a8aba07225 */ /* 0x000fe200078e00a0 */
[----:B------:R-:W-:Y:S02]  /*26d0*/  ISETP.GT.AND P3, PT, R0, RZ, P0 ;  /* 0x000000ff0000720c */ /* 0x000fe40000764270 */
[----:B------:R-:W-:-:S04]  /*26e0*/  LEA R6, P4, R158, R12, 0x2 ;  /* 0x0000000c9e067211 */ /* 0x000fc800078810ff */
[----:B------:R-:W-:Y:S02]  /*26f0*/  LEA.HI.X R7, R158, R13, R7, 0x2, P4 ;  /* 0x0000000d9e077211 */ /* 0x000fe400020f1407 */
[----:B--2---:R-:W-:-:S05]  /*2700*/  LOP3.LUT R153, R15, 0xffffe000, RZ, 0xc0, !PT ;  /* 0xffffe0000f997812 */ /* 0x004fca00078ec0ff */
[----:B------:R-:W-:-:S04]  /*2710*/  FMUL R153, R153, R156 ;  /* 0x0000009c99997220 */ /* 0x000fc80000400000 */
[----:B------:R-:W-:-:S05]  /*2720*/  FFMA R153, R24, R155, R153 ;  /* 0x0000009b18997223 */ /* 0x000fca0000000099 */
[----:B------:R-:W-:-:S05]  /*2730*/  F2FP.TF32.F32.PACK_B R153, R153 ;  /* 0x00000099ff99723e */ /* 0x000fca00024050ff */
[----:B------:R0:W-:Y:S01]  /*2740*/  @P2 STG.E desc[UR36][R4.64], R153 ;  /* 0x0000009904002986 */ /* 0x0001e2000c101924 */
[----:B------:R-:W-:Y:S05]  /*2750*/  @!P3 BRA `(.L_x_35) ;  /* 0x000000000004b947 */ /* 0x000fea0003800000 */
[----:B------:R1:W5:Y:S02]  /*2760*/  LDG.E.LTC128B R15, desc[UR36][R6.64+0x4] ;  /* 0x00000424060f7981 */ /* 0x000364000c1e1920 */
.L_x_35:
[----:B------:R-:W-:Y:S05]  /*2770*/  BSYNC B1 ;  /* 0x0000000000017941 */ /* 0x000fea0003800000 */
.L_x_34:
[----:B0----5:R-:W-:Y:S01]  /*2780*/  LOP3.LUT R153, R15, 0xffffe000, RZ, 0xc0, !PT ;  /* 0xffffe0000f997812 */ /* 0x021fe200078ec0ff */
[----:B------:R-:W-:Y:S01]  /*2790*/  IMAD.IADD R167, R167, 0x1, R161 ;  /* 0x00000001a7a77824 */ /* 0x000fe200078e02a1 */
[----:B------:R-:W-:Y:S01]  /*27a0*/  IADD3 R164, P2, R164, R160, RZ ;  /* 0x000000a0a4a47210 */ /* 0x000fe20007f5e0ff */
[----:B------:R-:W-:Y:S01]  /*27b0*/  IMAD.MOV.U32 R24, RZ, RZ, R15 ;  /* 0x000000ffff187224 */ /* 0x000fe200078e000f */
[----:B------:R-:W-:Y:S01]  /*27c0*/  ISETP.GT.AND P1, PT, R0, 0x8, P1 ;  /* 0x000000080000780c */ /* 0x000fe20000f24270 */
[----:B------:R-:W-:Y:S02]  /*27d0*/  FMUL R20, R153, R156 ;  /* 0x0000009c99147220 */ /* 0x000fe40000400000 */
[----:B------:R-:W-:Y:S02]  /*27e0*/  IMAD.X R21, R167, 0x1, R21, P2 ;  /* 0x00000001a7157824 */ /* 0x000fe400010e0615 */
[----:B------:R-:W-:Y:S01]  /*27f0*/  FFMA R153, R25, R155, R20 ;  /* 0x0000009b19997223 */ /* 0x000fe20000000014 */
[----:B------:R-:W-:-:S04]  /*2800*/  LEA R20, P2, R164, R12, 0x2 ;  /* 0x0000000ca4147211 */ /* 0x000fc800078410ff */
[----:B------:R-:W-:Y:S02]  /*2810*/  F2FP.TF32.F32.PACK_B R153, R153 ;  /* 0x00000099ff99723e */ /* 0x000fe400024050ff */
[----:B------:R-:W-:-:S03]  /*2820*/  LEA.HI.X R21, R164, R13, R21, 0x2, P2 ;  /* 0x0000000da4157211 */ /* 0x000fc600010f1415 */
[----:B------:R0:W-:Y:S04]  /*2830*/  @P3 STG.E desc[UR36][R4.64+0x4], R153 ;  /* 0x0000049904003986 */ /* 0x0001e8000c101924 */
[----:B------:R-:W2:Y:S01]  /*2840*/  @P1 LDG.E.LTC128B R24, desc[UR36][R20.64] ;  /* 0x0000002414181981 */ /* 0x000ea2000c1e1920 */
[----:B------:R-:W-:Y:S01]  /*2850*/  IADD3 R8, P2, R8, R160, RZ ;  /* 0x000000a008087210 */ /* 0x000fe20007f5e0ff */
[----:B------:R-:W-:Y:S01]  /*2860*/  BSSY B1, `(.L_x_36) ;  /* 0x0000011000017945 */ /* 0x000fe20003800000 */
[----:B------:R-:W-:Y:S02]  /*2870*/  SHF.L.U64.HI R11, R10, 0x5, R11 ;  /* 0x000000050a0b7819 */ /* 0x000fe4000001020b */
[----:B------:R-:W-:Y:S01]  /*2880*/  ISETP.GT.AND P0, PT, R0, 0x8, P0 ;  /* 0x000000080000780c */ /* 0x000fe20000704270 */
[----:B------:R-:W-:Y:S01]  /*2890*/  IMAD.X R9, R9, 0x1, R167, P2 ;  /* 0x0000000109097824 */ /* 0x000fe200010e06a7 */
[----:B------:R-:W-:-:S05]  /*28a0*/  LEA R10, P2, R10, R4, 0x5 ;  /* 0x000000040a0a7211 */ /* 0x000fca00078428ff */
[----:B------:R-:W-:Y:S01]  /*28b0*/  IMAD.X R11, R11, 0x1, R5, P2 ;  /* 0x000000010b0b7824 */ /* 0x000fe200010e0605 */
[----:B--2---:R-:W-:-:S05]  /*28c0*/  LOP3.LUT R15, R24, 0xffffe000, RZ, 0xc0, !PT ;  /* 0xffffe000180f7812 */ /* 0x004fca00078ec0ff */
[----:B------:R-:W-:Y:S01]  /*28d0*/  FMUL R25, R15, R156 ;  /* 0x0000009c0f197220 */ /* 0x000fe20000400000 */
[----:B------:R-:W-:-:S04]  /*28e0*/  IMAD.WIDE.U32 R14, R23, R14, R8 ;  /* 0x0000000e170e7225 */ /* 0x000fc800078e0008 */
[----:B------:R-:W-:Y:S01]  /*28f0*/  FFMA R25, R26, R155, R25 ;  /* 0x0000009b1a197223 */ /* 0x000fe20000000019 */
[----:B------:R-:W-:Y:S01]  /*2900*/  IMAD.IADD R9, R163, 0x1, R15 ;  /* 0x00000001a3097824 */ /* 0x000fe200078e020f */
[----:B------:R-:W-:-:S03]  /*2910*/  LEA R8, P3, R14, R12, 0x2 ;  /* 0x0000000c0e087211 */ /* 0x000fc600078610ff */
[----:B------:R-:W-:Y:S02]  /*2920*/  F2FP.TF32.F32.PACK_B R25, R25 ;  /* 0x00000019ff19723e */ /* 0x000fe400024050ff */
[----:B------:R-:W-:-:S03]  /*2930*/  LEA.HI.X R9, R14, R13, R9, 0x2, P3 ;  /* 0x0000000d0e097211 */ /* 0x000fc600018f1409 */
[----:B------:R0:W-:Y:S01]  /*2940*/  @P1 STG.E desc[UR36][R10.64], R25 ;  /* 0x000000190a001986 */ /* 0x0001e2000c101924 */
[----:B------:R-:W-:Y:S05]  /*2950*/  @!P0 BRA `(.L_x_37) ;  /* 0x0000000000048947 */ /* 0x000fea0003800000 */
[----:B------:R2:W5:Y:S02]  /*2960*/  LDG.E.LTC128B R24, desc[UR36][R8.64+0x4] ;  /* 0x0000042408187981 */ /* 0x000564000c1e1920 */
.L_x_37:
[----:B------:R-:W-:Y:S05]  /*2970*/  BSYNC B1 ;  /* 0x0000000000017941 */ /* 0x000fea0003800000 */
.L_x_36:
[----:B-----5:R-:W-:Y:S01]  /*2980*/  LOP3.LUT R13, R24, 0xffffe000, RZ, 0xc0, !PT ;  /* 0xffffe000180d7812 */ /* 0x020fe200078ec0ff */
[----:B------:R-:W-:Y:S01]  /*2990*/  BSSY B1, `(.L_x_38) ;  /* 0x0000009000017945 */ /* 0x000fe20003800000 */
[----:B------:R-:W-:-:S03]  /*29a0*/  ISETP.GT.AND P1, PT, R3, 0x8, PT ;  /* 0x000000080300780c */ /* 0x000fc60003f24270 */
[----:B------:R-:W-:Y:S01]  /*29b0*/  FMUL R12, R13, R156 ;  /* 0x0000009c0d0c7220 */ /* 0x000fe20000400000 */
[----:B------:R-:W-:-:S03]  /*29c0*/  ISETP.GT.AND P2, PT, R0, RZ, P1 ;  /* 0x000000ff0000720c */ /* 0x000fc60000f44270 */
[----:B------:R-:W-:-:S05]  /*29d0*/  FFMA R27, R27, R155, R12 ;  /* 0x0000009b1b1b7223 */ /* 0x000fca000000000c */
[----:B------:R-:W-:-:S05]  /*29e0*/  F2FP.TF32.F32.PACK_B R27, R27 ;  /* 0x0000001bff1b723e */ /* 0x000fca00024050ff */
[----:B------:R3:W-:Y:S01]  /*29f0*/  @P0 STG.E desc[UR36][R10.64+0x4], R27 ;  /* 0x0000041b0a000986 */ /* 0x0007e2000c101924 */
[----:B------:R-:W-:Y:S05]  /*2a00*/  @!P2 BRA `(.L_x_39) ;  /* 0x000000000004a947 */ /* 0x000fea0003800000 */
[----:B------:R4:W5:Y:S02]  /*2a10*/  LDG.E.LTC128B R24, desc[UR36][R6.64+0x20] ;  /* 0x0000202406187981 */ /* 0x000964000c1e1920 */
.L_x_39:
[----:B------:R-:W-:Y:S05]  /*2a20*/  BSYNC B1 ;  /* 0x0000000000017941 */ /* 0x000fea0003800000 */
.L_x_38:
        /* <DEDUP_REMOVED lines=10> */
.L_x_41:
[----:B------:R-:W-:Y:S05]  /*2ad0*/  BSYNC B1 ;  /* 0x0000000000017941 */ /* 0x000fea0003800000 */
.L_x_40:
[----:B0----5:R-:W-:Y:S01]  /*2ae0*/  LOP3.LUT R13, R24, 0xffffe000, RZ, 0xc0, !PT ;  /* 0xffffe000180d7812 */ /* 0x021fe200078ec0ff */
[----:B------:R-:W-:Y:S01]  /*2af0*/  BSSY B1, `(.L_x_42) ;  /* 0x0000008000017945 */ /* 0x000fe20003800000 */
[----:B------:R-:W-:-:S03]  /*2b00*/  ISETP.GT.AND P1, PT, R0, 0x8, P1 ;  /* 0x000000080000780c */ /* 0x000fc60000f24270 */
[----:B------:R-:W-:-:S04]  /*2b10*/  FMUL R12, R13, R156 ;  /* 0x0000009c0d0c7220 */ /* 0x000fc80000400000 */
[----:B------:R-:W-:-:S05]  /*2b20*/  FFMA R29, R29, R155, R12 ;  /* 0x0000009b1d1d7223 */ /* 0x000fca000000000c */
[----:B------:R-:W-:-:S05]  /*2b30*/  F2FP.TF32.F32.PACK_B R29, R29 ;  /* 0x0000001dff1d723e */ /* 0x000fca00024050ff */
[----:B------:R0:W-:Y:S01]  /*2b40*/  @P3 STG.E desc[UR36][R4.64+0x24], R29 ;  /* 0x0000241d04003986 */ /* 0x0001e2000c101924 */
[----:B------:R-:W-:Y:S05]  /*2b50*/  @!P1 BRA `(.L_x_43) ;  /* 0x0000000000049947 */ /* 0x000fea0003800000 */
[----:B------:R0:W5:Y:S02]  /*2b60*/  LDG.E.LTC128B R24, desc[UR36][R8.64+0x20] ;  /* 0x0000202408187981 */ /* 0x000164000c1e1920 */
.L_x_43:
[----:B------:R-:W-:Y:S05]  /*2b70*/  BSYNC B1 ;  /* 0x0000000000017941 */ /* 0x000fea0003800000 */
.L_x_42:
[----:B-----5:R-:W-:Y:S01]  /*2b80*/  LOP3.LUT R13, R24, 0xffffe000, RZ, 0xc0, !PT ;  /* 0xffffe000180d7812 */ /* 0x020fe200078ec0ff */
        /* <DEDUP_REMOVED lines=8> */
.L_x_45:
[----:B------:R-:W-:Y:S05]  /*2c10*/  BSYNC B1 ;  /* 0x0000000000017941 */ /* 0x000fea0003800000 */
.L_x_44:
[----:B0----5:R-:W-:Y:S01]  /*2c20*/  LOP3.LUT R13, R24, 0xffffe000, RZ, 0xc0, !PT ;  /* 0xffffe000180d7812 */ /* 0x021fe200078ec0ff */
        /* <DEDUP_REMOVED lines=9> */
.L_x_47:
[----:B------:R-:W-:Y:S05]  /*2cc0*/  BSYNC B1 ;  /* 0x0000000000017941 */ /* 0x000fea0003800000 */
.L_x_46:
        /* <DEDUP_REMOVED lines=10> */
.L_x_49:
[----:B------:R-:W-:Y:S05]  /*2d70*/  BSYNC B1 ;  /* 0x0000000000017941 */ /* 0x000fea0003800000 */
.L_x_48:
        /* <DEDUP_REMOVED lines=9> */
.L_x_51:
[----:B------:R-:W-:Y:S05]  /*2e10*/  BSYNC B1 ;  /* 0x0000000000017941 */ /* 0x000fea0003800000 */
.L_x_50:
        /* <DEDUP_REMOVED lines=9> */
.L_x_53:
[----:B------:R-:W-:Y:S05]  /*2eb0*/  BSYNC B1 ;  /* 0x0000000000017941 */ /* 0x000fea0003800000 */
.L_x_52:
        /* <DEDUP_REMOVED lines=10> */
.L_x_55:
[----:B------:R-:W-:Y:S05]  /*2f60*/  BSYNC B1 ;  /* 0x0000000000017941 */ /* 0x000fea0003800000 */
.L_x_54:
        /* <DEDUP_REMOVED lines=10> */
.L_x_57:
[----:B------:R-:W-:Y:S05]  /*3010*/  BSYNC B1 ;  /* 0x0000000000017941 */ /* 0x000fea0003800000 */
.L_x_56:
        /* <DEDUP_REMOVED lines=9> */
.L_x_59:
[----:B------:R-:W-:Y:S05]  /*30b0*/  BSYNC B1 ;  /* 0x0000000000017941 */ /* 0x000fea0003800000 */
.L_x_58:
        /* <DEDUP_REMOVED lines=9> */
.L_x_61:
[----:B------:R-:W-:Y:S05]  /*3150*/  BSYNC B1 ;  /* 0x0000000000017941 */ /* 0x000fea0003800000 */
.L_x_60:
        /* <DEDUP_REMOVED lines=10> */
.L_x_63:
[----:B------:R-:W-:Y:S05]  /*3200*/  BSYNC B1 ;  /* 0x0000000000017941 */ /* 0x000fea0003800000 */
.L_x_62:
        /* <DEDUP_REMOVED lines=10> */
.L_x_65:
[----:B------:R-:W-:Y:S05]  /*32b0*/  BSYNC B1 ;  /* 0x0000000000017941 */ /* 0x000fea0003800000 */
.L_x_64:
        /* <DEDUP_REMOVED lines=9> */
.L_x_67:
[----:B------:R-:W-:Y:S05]  /*3350*/  BSYNC B1 ;  /* 0x0000000000017941 */ /* 0x000fea0003800000 */
.L_x_66:
        /* <DEDUP_REMOVED lines=9> */
.L_x_69:
[----:B------:R-:W-:Y:S05]  /*33f0*/  BSYNC B1 ;  /* 0x0000000000017941 */ /* 0x000fea0003800000 */
.L_x_68:
        /* <DEDUP_REMOVED lines=10> */
.L_x_71:
[----:B------:R-:W-:Y:S05]  /*34a0*/  BSYNC B1 ;  /* 0x0000000000017941 */ /* 0x000fea0003800000 */
.L_x_70:
        /* <DEDUP_REMOVED lines=10> */
.L_x_73:
[----:B------:R-:W-:Y:S05]  /*3550*/  BSYNC B1 ;  /* 0x0000000000017941 */ /* 0x000fea0003800000 */
.L_x_72:
        /* <DEDUP_REMOVED lines=9> */
.L_x_75:
[----:B------:R-:W-:Y:S05]  /*35f0*/  BSYNC B1 ;  /* 0x0000000000017941 */ /* 0x000fea0003800000 */
.L_x_74:
        /* <DEDUP_REMOVED lines=9> */
.L_x_77:
[----:B------:R-:W-:Y:S05]  /*3690*/  BSYNC B1 ;  /* 0x0000000000017941 */ /* 0x000fea0003800000 */
.L_x_76:
        /* <DEDUP_REMOVED lines=10> */
.L_x_79:
[----:B------:R-:W-:Y:S05]  /*3740*/  BSYNC B1 ;  /* 0x0000000000017941 */ /* 0x000fea0003800000 */
.L_x_78:
        /* <DEDUP_REMOVED lines=10> */
.L_x_81:
[----:B------:R-:W-:Y:S05]  /*37f0*/  BSYNC B1 ;  /* 0x0000000000017941 */ /* 0x000fea0003800000 */
.L_x_80:
        /* <DEDUP_REMOVED lines=9> */
.L_x_83:
[----:B------:R-:W-:Y:S05]  /*3890*/  BSYNC B1 ;  /* 0x0000000000017941 */ /* 0x000fea0003800000 */
.L_x_82:
        /* <DEDUP_REMOVED lines=9> */
.L_x_85:
[----:B------:R-:W-:Y:S05]  /*3930*/  BSYNC B1 ;  /* 0x0000000000017941 */ /* 0x000fea0003800000 */
.L_x_84:
        /* <DEDUP_REMOVED lines=10> */
.L_x_87:
[----:B------:R-:W-:Y:S05]  /*39e0*/  BSYNC B1 ;  /* 0x0000000000017941 */ /* 0x000fea0003800000 */
.L_x_86:
        /* <DEDUP_REMOVED lines=10> */
.L_x_89:
[----:B------:R-:W-:Y:S05]  /*3a90*/  BSYNC B1 ;  /* 0x0000000000017941 */ /* 0x000fea0003800000 */
.L_x_88:
        /* <DEDUP_REMOVED lines=9> */
.L_x_91:
[----:B------:R-:W-:Y:S05]  /*3b30*/  BSYNC B1 ;  /* 0x0000000000017941 */ /* 0x000fea0003800000 */
.L_x_90:
        /* <DEDUP_REMOVED lines=9> */
.L_x_93:
[----:B------:R-:W-:Y:S05]  /*3bd0*/  BSYNC B1 ;  /* 0x0000000000017941 */ /* 0x000fea0003800000 */
.L_x_92:
        /* <DEDUP_REMOVED lines=10> */
.L_x_95:
[----:B------:R-:W-:Y:S05]  /*3c80*/  BSYNC B1 ;  /* 0x0000000000017941 */ /* 0x000fea0003800000 */
.L_x_94:
        /* <DEDUP_REMOVED lines=10> */
.L_x_97:
[----:B------:R-:W-:Y:S05]  /*3d30*/  BSYNC B1 ;  /* 0x0000000000017941 */ /* 0x000fea0003800000 */
.L_x_96:
        /* <DEDUP_REMOVED lines=9> */
.L_x_99:
[----:B------:R-:W-:Y:S05]  /*3dd0*/  BSYNC B1 ;  /* 0x0000000000017941 */ /* 0x000fea0003800000 */
.L_x_98:
        /* <DEDUP_REMOVED lines=9> */
.L_x_101:
[----:B------:R-:W-:Y:S05]  /*3e70*/  BSYNC B1 ;  /* 0x0000000000017941 */ /* 0x000fea0003800000 */
.L_x_100:
        /* <DEDUP_REMOVED lines=10> */
.L_x_103:
[----:B------:R-:W-:Y:S05]  /*3f20*/  BSYNC B1 ;  /* 0x0000000000017941 */ /* 0x000fea0003800000 */
.L_x_102:
        /* <DEDUP_REMOVED lines=10> */
.L_x_105:
[----:B------:R-:W-:Y:S05]  /*3fd0*/  BSYNC B1 ;  /* 0x0000000000017941 */ /* 0x000fea0003800000 */
.L_x_104:
        /* <DEDUP_REMOVED lines=9> */
.L_x_107:
[----:B------:R-:W-:Y:S05]  /*4070*/  BSYNC B1 ;  /* 0x0000000000017941 */ /* 0x000fea0003800000 */
.L_x_106:
        /* <DEDUP_REMOVED lines=9> */
.L_x_109:
[----:B------:R-:W-:Y:S05]  /*4110*/  BSYNC B1 ;  /* 0x0000000000017941 */ /* 0x000fea0003800000 */
.L_x_108:
        /* <DEDUP_REMOVED lines=10> */
.L_x_111:
[----:B------:R-:W-:Y:S05]  /*41c0*/  BSYNC B1 ;  /* 0x0000000000017941 */ /* 0x000fea0003800000 */
.L_x_110:
        /* <DEDUP_REMOVED lines=10> */
.L_x_113:
[----:B------:R-:W-:Y:S05]  /*4270*/  BSYNC B1 ;  /* 0x0000000000017941 */ /* 0x000fea0003800000 */
.L_x_112:
        /* <DEDUP_REMOVED lines=9> */
.L_x_115:
[----:B------:R-:W-:Y:S05]  /*4310*/  BSYNC B1 ;  /* 0x0000000000017941 */ /* 0x000fea0003800000 */
.L_x_114:
        /* <DEDUP_REMOVED lines=9> */
.L_x_117:
[----:B------:R-:W-:Y:S05]  /*43b0*/  BSYNC B1 ;  /* 0x0000000000017941 */ /* 0x000fea0003800000 */
.L_x_116:
        /* <DEDUP_REMOVED lines=10> */
.L_x_119:
[----:B------:R-:W-:Y:S05]  /*4460*/  BSYNC B1 ;  /* 0x0000000000017941 */ /* 0x000fea0003800000 */
.L_x_118:
        /* <DEDUP_REMOVED lines=10> */
.L_x_121:
[----:B------:R-:W-:Y:S05]  /*4510*/  BSYNC B1 ;  /* 0x0000000000017941 */ /* 0x000fea0003800000 */
.L_x_120:
        /* <DEDUP_REMOVED lines=9> */
.L_x_123:
[----:B------:R-:W-:Y:S05]  /*45b0*/  BSYNC B1 ;  /* 0x0000000000017941 */ /* 0x000fea0003800000 */
.L_x_122:
        /* <DEDUP_REMOVED lines=9> */
.L_x_125:
[----:B------:R-:W-:Y:S05]  /*4650*/  BSYNC B1 ;  /* 0x0000000000017941 */ /* 0x000fea0003800000 */
.L_x_124:
        /* <DEDUP_REMOVED lines=10> */
.L_x_127:
[----:B------:R-:W-:Y:S05]  /*4700*/  BSYNC B1 ;  /* 0x0000000000017941 */ /* 0x000fea0003800000 */
.L_x_126:
        /* <DEDUP_REMOVED lines=10> */
.L_x_129:
[----:B------:R-:W-:Y:S05]  /*47b0*/  BSYNC B1 ;  /* 0x0000000000017941 */ /* 0x000fea0003800000 */
.L_x_128:
        /* <DEDUP_REMOVED lines=9> */
.L_x_131:
[----:B------:R-:W-:Y:S05]  /*4850*/  BSYNC B1 ;  /* 0x0000000000017941 */ /* 0x000fea0003800000 */
.L_x_130:
        /* <DEDUP_REMOVED lines=9> */
.L_x_133:
[----:B------:R-:W-:Y:S05]  /*48f0*/  BSYNC B1 ;  /* 0x0000000000017941 */ /* 0x000fea0003800000 */
.L_x_132:
        /* <DEDUP_REMOVED lines=10> */
.L_x_135:
[----:B------:R-:W-:Y:S05]  /*49a0*/  BSYNC B1 ;  /* 0x0000000000017941 */ /* 0x000fea0003800000 */
.L_x_134:
        /* <DEDUP_REMOVED lines=10> */
.L_x_137:
[----:B------:R-:W-:Y:S05]  /*4a50*/  BSYNC B1 ;  /* 0x0000000000017941 */ /* 0x000fea0003800000 */
.L_x_136:
        /* <DEDUP_REMOVED lines=9> */
.L_x_139:
[----:B------:R-:W-:Y:S05]  /*4af0*/  BSYNC B1 ;  /* 0x0000000000017941 */ /* 0x000fea0003800000 */
.L_x_138:
        /* <DEDUP_REMOVED lines=9> */
.L_x_141:
[----:B------:R-:W-:Y:S05]  /*4b90*/  BSYNC B1 ;  /* 0x0000000000017941 */ /* 0x000fea0003800000 */
.L_x_140:
        /* <DEDUP_REMOVED lines=10> */
.L_x_143:
[----:B------:R-:W-:Y:S05]  /*4c40*/  BSYNC B1 ;  /* 0x0000000000017941 */ /* 0x000fea0003800000 */
.L_x_142:
        /* <DEDUP_REMOVED lines=10> */
.L_x_145:
[----:B------:R-:W-:Y:S05]  /*4cf0*/  BSYNC B1 ;  /* 0x0000000000017941 */ /* 0x000fea0003800000 */
.L_x_144:
        /* <DEDUP_REMOVED lines=9> */
.L_x_147:
[----:B------:R-:W-:Y:S05]  /*4d90*/  BSYNC B1 ;  /* 0x0000000000017941 */ /* 0x000fea0003800000 */
.L_x_146:
        /* <DEDUP_REMOVED lines=9> */
.L_x_149:
[----:B------:R-:W-:Y:S05]  /*4e30*/  BSYNC B1 ;  /* 0x0000000000017941 */ /* 0x000fea0003800000 */
.L_x_148:
        /* <DEDUP_REMOVED lines=10> */
.L_x_151:
[----:B------:R-:W-:Y:S05]  /*4ee0*/  BSYNC B1 ;  /* 0x0000000000017941 */ /* 0x000fea0003800000 */
.L_x_150:
        /* <DEDUP_REMOVED lines=10> */
.L_x_153:
[----:B------:R-:W-:Y:S05]  /*4f90*/  BSYNC B1 ;  /* 0x0000000000017941 */ /* 0x000fea0003800000 */
.L_x_152:
        /* <DEDUP_REMOVED lines=9> */
.L_x_155:
[----:B------:R-:W-:Y:S05]  /*5030*/  BSYNC B1 ;  /* 0x0000000000017941 */ /* 0x000fea0003800000 */
.L_x_154:
        /* <DEDUP_REMOVED lines=9> */
.L_x_157:
[----:B------:R-:W-:Y:S05]  /*50d0*/  BSYNC B1 ;  /* 0x0000000000017941 */ /* 0x000fea0003800000 */
.L_x_156:
        /* <DEDUP_REMOVED lines=10> */
.L_x_159:
[----:B------:R-:W-:Y:S05]  /*5180*/  BSYNC B1 ;  /* 0x0000000000017941 */ /* 0x000fea0003800000 */
.L_x_158:
        /* <DEDUP_REMOVED lines=10> */
.L_x_161:
[----:B------:R-:W-:Y:S05]  /*5230*/  BSYNC B1 ;  /* 0x0000000000017941 */ /* 0x000fea0003800000 */
.L_x_160:
        /* <DEDUP_REMOVED lines=9> */
.L_x_163:
[----:B------:R-:W-:Y:S05]  /*52d0*/  BSYNC B1 ;  /* 0x0000000000017941 */ /* 0x000fea0003800000 */
.L_x_162:
        /* <DEDUP_REMOVED lines=9> */
.L_x_165:
[----:B------:R-:W-:Y:S05]  /*5370*/  BSYNC B1 ;  /* 0x0000000000017941 */ /* 0x000fea0003800000 */
.L_x_164:
        /* <DEDUP_REMOVED lines=10> */
.L_x_167:
[----:B------:R-:W-:Y:S05]  /*5420*/  BSYNC B1 ;  /* 0x0000000000017941 */ /* 0x000fea0003800000 */
.L_x_166:
        /* <DEDUP_REMOVED lines=10> */
.L_x_169:
[----:B------:R-:W-:Y:S05]  /*54d0*/  BSYNC B1 ;  /* 0x0000000000017941 */ /* 0x000fea0003800000 */
.L_x_168:
        /* <DEDUP_REMOVED lines=9> */
.L_x_171:
[----:B------:R-:W-:Y:S05]  /*5570*/  BSYNC B1 ;  /* 0x0000000000017941 */ /* 0x000fea0003800000 */
.L_x_170:
        /* <DEDUP_REMOVED lines=9> */
.L_x_173:
[----:B------:R-:W-:Y:S05]  /*5610*/  BSYNC B1 ;  /* 0x0000000000017941 */ /* 0x000fea0003800000 */
.L_x_172:
        /* <DEDUP_REMOVED lines=10> */
.L_x_175:
[----:B------:R-:W-:Y:S05]  /*56c0*/  BSYNC B1 ;  /* 0x0000000000017941 */ /* 0x000fea0003800000 */
.L_x_174:
        /* <DEDUP_REMOVED lines=10> */
.L_x_177:
[----:B------:R-:W-:Y:S05]  /*5770*/  BSYNC B1 ;  /* 0x0000000000017941 */ /* 0x000fea0003800000 */
.L_x_176:
        /* <DEDUP_REMOVED lines=9> */
.L_x_179:
[----:B------:R-:W-:Y:S05]  /*5810*/  BSYNC B1 ;  /* 0x0000000000017941 */ /* 0x000fea0003800000 */
.L_x_178:
        /* <DEDUP_REMOVED lines=9> */
.L_x_181:
[----:B------:R-:W-:Y:S05]  /*58b0*/  BSYNC B1 ;  /* 0x0000000000017941 */ /* 0x000fea0003800000 */
.L_x_180:
        /* <DEDUP_REMOVED lines=10> */
.L_x_183:
[----:B------:R-:W-:Y:S05]  /*5960*/  BSYNC B1 ;  /* 0x0000000000017941 */ /* 0x000fea0003800000 */
.L_x_182:
        /* <DEDUP_REMOVED lines=10> */
.L_x_185:
[----:B------:R-:W-:Y:S05]  /*5a10*/  BSYNC B1 ;  /* 0x0000000000017941 */ /* 0x000fea0003800000 */
.L_x_184:
        /* <DEDUP_REMOVED lines=9> */
.L_x_187:
[----:B------:R-:W-:Y:S05]  /*5ab0*/  BSYNC B1 ;  /* 0x0000000000017941 */ /* 0x000fea0003800000 */
.L_x_186:
        /* <DEDUP_REMOVED lines=9> */
.L_x_189:
[----:B------:R-:W-:Y:S05]  /*5b50*/  BSYNC B1 ;  /* 0x0000000000017941 */ /* 0x000fea0003800000 */
.L_x_188:
        /* <DEDUP_REMOVED lines=10> */
.L_x_191:
[----:B------:R-:W-:Y:S05]  /*5c00*/  BSYNC B1 ;  /* 0x0000000000017941 */ /* 0x000fea0003800000 */
.L_x_190:
        /* <DEDUP_REMOVED lines=10> */
.L_x_193:
[----:B------:R-:W-:Y:S05]  /*5cb0*/  BSYNC B1 ;  /* 0x0000000000017941 */ /* 0x000fea0003800000 */
.L_x_192:
        /* <DEDUP_REMOVED lines=9> */
.L_x_195:
[----:B------:R-:W-:Y:S05]  /*5d50*/  BSYNC B1 ;  /* 0x0000000000017941 */ /* 0x000fea0003800000 */
.L_x_194:
        /* <DEDUP_REMOVED lines=9> */
.L_x_197:
[----:B------:R-:W-:Y:S05]  /*5df0*/  BSYNC B1 ;  /* 0x0000000000017941 */ /* 0x000fea0003800000 */
.L_x_196:
        /* <DEDUP_REMOVED lines=10> */
.L_x_199:
[----:B------:R-:W-:Y:S05]  /*5ea0*/  BSYNC B1 ;  /* 0x0000000000017941 */ /* 0x000fea0003800000 */
.L_x_198:
        /* <DEDUP_REMOVED lines=10> */
.L_x_201:
[----:B------:R-:W-:Y:S05]  /*5f50*/  BSYNC B1 ;  /* 0x0000000000017941 */ /* 0x000fea0003800000 */
.L_x_200:
        /* <DEDUP_REMOVED lines=9> */
.L_x_203:
[----:B------:R-:W-:Y:S05]  /*5ff0*/  BSYNC B1 ;  /* 0x0000000000017941 */ /* 0x000fea0003800000 */
.L_x_202:
        /* <DEDUP_REMOVED lines=9> */
.L_x_205:
[----:B------:R-:W-:Y:S05]  /*6090*/  BSYNC B1 ;  /* 0x0000000000017941 */ /* 0x000fea0003800000 */
.L_x_204:
        /* <DEDUP_REMOVED lines=10> */
.L_x_207:
[----:B------:R-:W-:Y:S05]  /*6140*/  BSYNC B1 ;  /* 0x0000000000017941 */ /* 0x000fea0003800000 */
.L_x_206:
        /* <DEDUP_REMOVED lines=10> */
.L_x_209:
[----:B------:R-:W-:Y:S05]  /*61f0*/  BSYNC B1 ;  /* 0x0000000000017941 */ /* 0x000fea0003800000 */
.L_x_208:
        /* <DEDUP_REMOVED lines=9> */
.L_x_211:
[----:B------:R-:W-:Y:S05]  /*6290*/  BSYNC B1 ;  /* 0x0000000000017941 */ /* 0x000fea0003800000 */
.L_x_210:
        /* <DEDUP_REMOVED lines=9> */
.L_x_213:
[----:B------:R-:W-:Y:S05]  /*6330*/  BSYNC B1 ;  /* 0x0000000000017941 */ /* 0x000fea0003800000 */
.L_x_212:
        /* <DEDUP_REMOVED lines=10> */
.L_x_215:
[----:B------:R-:W-:Y:S05]  /*63e0*/  BSYNC B1 ;  /* 0x0000000000017941 */ /* 0x000fea0003800000 */
.L_x_214:
        /* <DEDUP_REMOVED lines=10> */
.L_x_217:
[----:B------:R-:W-:Y:S05]  /*6490*/  BSYNC B1 ;  /* 0x0000000000017941 */ /* 0x000fea0003800000 */
.L_x_216:
        /* <DEDUP_REMOVED lines=9> */
.L_x_219:
[----:B------:R-:W-:Y:S05]  /*6530*/  BSYNC B1 ;  /* 0x0000000000017941 */ /* 0x000fea0003800000 */
.L_x_218:
        /* <DEDUP_REMOVED lines=9> */
.L_x_221:
[----:B------:R-:W-:Y:S05]  /*65d0*/  BSYNC B1 ;  /* 0x0000000000017941 */ /* 0x000fea0003800000 */
.L_x_220:
        /* <DEDUP_REMOVED lines=10> */
.L_x_223:
[----:B------:R-:W-:Y:S05]  /*6680*/  BSYNC B1 ;  /* 0x0000000000017941 */ /* 0x000fea0003800000 */
.L_x_222:
        /* <DEDUP_REMOVED lines=10> */
.L_x_225:
[----:B------:R-:W-:Y:S05]  /*6730*/  BSYNC B1 ;  /* 0x0000000000017941 */ /* 0x000fea0003800000 */
.L_x_224:
        /* <DEDUP_REMOVED lines=9> */
.L_x_227:
[----:B------:R-:W-:Y:S05]  /*67d0*/  BSYNC B1 ;  /* 0x0000000000017941 */ /* 0x000fea0003800000 */
.L_x_226:
        /* <DEDUP_REMOVED lines=9> */
.L_x_229:
[----:B------:R-:W-:Y:S05]  /*6870*/  BSYNC B1 ;  /* 0x0000000000017941 */ /* 0x000fea0003800000 */
.L_x_228:
        /* <DEDUP_REMOVED lines=10> */
.L_x_231:
[----:B------:R-:W-:Y:S05]  /*6920*/  BSYNC B1 ;  /* 0x0000000000017941 */ /* 0x000fea0003800000 */
.L_x_230:
        /* <DEDUP_REMOVED lines=10> */
.L_x_233:
[----:B------:R-:W-:Y:S05]  /*69d0*/  BSYNC B1 ;  /* 0x0000000000017941 */ /* 0x000fea0003800000 */
.L_x_232:
        /* <DEDUP_REMOVED lines=9> */
.L_x_235:
[----:B------:R-:W-:Y:S05]  /*6a70*/  BSYNC B1 ;  /* 0x0000000000017941 */ /* 0x000fea0003800000 */
.L_x_234:
        /* <DEDUP_REMOVED lines=9> */
.L_x_237:
[----:B------:R-:W-:Y:S05]  /*6b10*/  BSYNC B1 ;  /* 0x0000000000017941 */ /* 0x000fea0003800000 */
.L_x_236:
        /* <DEDUP_REMOVED lines=10> */
.L_x_239:
[----:B------:R-:W-:Y:S05]  /*6bc0*/  BSYNC B1 ;  /* 0x0000000000017941 */ /* 0x000fea0003800000 */
.L_x_238:
        /* <DEDUP_REMOVED lines=10> */
.L_x_241:
[----:B------:R-:W-:Y:S05]  /*6c70*/  BSYNC B1 ;  /* 0x0000000000017941 */ /* 0x000fea0003800000 */
.L_x_240:
        /* <DEDUP_REMOVED lines=9> */
.L_x_243:
[----:B------:R-:W-:Y:S05]  /*6d10*/  BSYNC B1 ;  /* 0x0000000000017941 */ /* 0x000fea0003800000 */
.L_x_242:
        /* <DEDUP_REMOVED lines=9> */
.L_x_245:
[----:B------:R-:W-:Y:S05]  /*6db0*/  BSYNC B1 ;  /* 0x0000000000017941 */ /* 0x000fea0003800000 */
.L_x_244:
        /* <DEDUP_REMOVED lines=10> */
.L_x_247:
[----:B------:R-:W-:Y:S05]  /*6e60*/  BSYNC B1 ;  /* 0x0000000000017941 */ /* 0x000fea0003800000 */
.L_x_246:
        /* <DEDUP_REMOVED lines=10> */
.L_x_249:
[----:B------:R-:W-:Y:S05]  /*6f10*/  BSYNC B1 ;  /* 0x0000000000017941 */ /* 0x000fea0003800000 */
.L_x_248:
        /* <DEDUP_REMOVED lines=9> */
.L_x_251:
[----:B------:R-:W-:Y:S05]  /*6fb0*/  BSYNC B1 ;  /* 0x0000000000017941 */ /* 0x000fea0003800000 */
.L_x_250:
        /* <DEDUP_REMOVED lines=9> */
.L_x_253:
[----:B------:R-:W-:Y:S05]  /*7050*/  BSYNC B1 ;  /* 0x0000000000017941 */ /* 0x000fea0003800000 */
.L_x_252:
        /* <DEDUP_REMOVED lines=10> */
.L_x_255:
[----:B------:R-:W-:Y:S05]  /*7100*/  BSYNC B1 ;  /* 0x0000000000017941 */ /* 0x000fea0003800000 */
.L_x_254:
        /* <DEDUP_REMOVED lines=10> */
.L_x_257:
[----:B------:R-:W-:Y:S05]  /*71b0*/  BSYNC B1 ;  /* 0x0000000000017941 */ /* 0x000fea0003800000 */
.L_x_256:
        /* <DEDUP_REMOVED lines=9> */
.L_x_259:
[----:B------:R-:W-:Y:S05]  /*7250*/  BSYNC B1 ;  /* 0x0000000000017941 */ /* 0x000fea0003800000 */
.L_x_258:
        /* <DEDUP_REMOVED lines=9> */
.L_x_261:
[----:B------:R-:W-:Y:S05]  /*72f0*/  BSYNC B1 ;  /* 0x0000000000017941 */ /* 0x000fea0003800000 */
.L_x_260:
        /* <DEDUP_REMOVED lines=10> */
.L_x_263:
[----:B------:R-:W-:Y:S05]  /*73a0*/  BSYNC B1 ;  /* 0x0000000000017941 */ /* 0x000fea0003800000 */
.L_x_262:
        /* <DEDUP_REMOVED lines=10> */
.L_x_265:
[----:B------:R-:W-:Y:S05]  /*7450*/  BSYNC B1 ;  /* 0x0000000000017941 */ /* 0x000fea0003800000 */
.L_x_264:
        /* <DEDUP_REMOVED lines=9> */
.L_x_267:
[----:B------:R-:W-:Y:S05]  /*74f0*/  BSYNC B1 ;  /* 0x0000000000017941 */ /* 0x000fea0003800000 */
.L_x_266:
        /* <DEDUP_REMOVED lines=9> */
.L_x_269:
[----:B------:R-:W-:Y:S05]  /*7590*/  BSYNC B1 ;  /* 0x0000000000017941 */ /* 0x000fea0003800000 */
.L_x_268:
        /* <DEDUP_REMOVED lines=10> */
.L_x_271:
[----:B------:R-:W-:Y:S05]  /*7640*/  BSYNC B1 ;  /* 0x0000000000017941 */ /* 0x000fea0003800000 */
.L_x_270:
        /* <DEDUP_REMOVED lines=10> */
.L_x_273:
[----:B------:R-:W-:Y:S05]  /*76f0*/  BSYNC B1 ;  /* 0x0000000000017941 */ /* 0x000fea0003800000 */
.L_x_272:
        /* <DEDUP_REMOVED lines=9> */
.L_x_275:
[----:B------:R-:W-:Y:S05]  /*7790*/  BSYNC B1 ;  /* 0x0000000000017941 */ /* 0x000fea0003800000 */
.L_x_274:
        /* <DEDUP_REMOVED lines=9> */
.L_x_277:
[----:B------:R-:W-:Y:S05]  /*7830*/  BSYNC B1 ;  /* 0x0000000000017941 */ /* 0x000fea0003800000 */
.L_x_276:
        /* <DEDUP_REMOVED lines=10> */
.L_x_279:
[----:B------:R-:W-:Y:S05]  /*78e0*/  BSYNC B1 ;  /* 0x0000000000017941 */ /* 0x000fea0003800000 */
.L_x_278:
        /* <DEDUP_REMOVED lines=10> */
.L_x_281:
[----:B------:R-:W-:Y:S05]  /*7990*/  BSYNC B1 ;  /* 0x0000000000017941 */ /* 0x000fea0003800000 */
.L_x_280:
[----:B-----5:R-:W-:Y:S01]  /*79a0*/  LOP3.LUT R3, R24, 0xffffe000, RZ, 0xc0, !PT ;  /* 0xffffe00018037812 */ /* 0x020fe200078ec0ff */
[----:B------:R-:W-:Y:S01]  /*79b0*/  BSSY B1, `(.L_x_282) ;  /* 0x0000008000017945 */ /* 0x000fe20003800000 */
[----:B------:R-:W-:-:S03]  /*79c0*/  ISETP.GT.AND P1, PT, R0, 0x8, P1 ;  /* 0x000000080000780c */ /* 0x000fc60000f24270 */
[----:B01--4-:R-:W-:-:S04]  /*79d0*/  FMUL R6, R3, R156 ;  /* 0x0000009c03067220 */ /* 0x013fc80000400000 */
[----:B------:R-:W-:-:S05]  /*79e0*/  FFMA R149, R149, R155, R6 ;  /* 0x0000009b95957223 */ /* 0x000fca0000000006 */
[----:B------:R-:W-:-:S05]  /*79f0*/  F2FP.TF32.F32.PACK_B R149, R149 ;  /* 0x00000095ff95723e */ /* 0x000fca00024050ff */
[----:B------:R0:W-:Y:S01]  /*7a00*/  @P3 STG.E desc[UR36][R4.64+0x3e4], R149 ;  /* 0x0003e49504003986 */ /* 0x0001e2000c101924 */
[----:B------:R-:W-:Y:S05]  /*7a10*/  @!P1 BRA `(.L_x_283) ;  /* 0x0000000000049947 */ /* 0x000fea0003800000 */
[----:B------:R1:W5:Y:S02]  /*7a20*/  LDG.E.LTC128B R24, desc[UR36][R8.64+0x3e0] ;  /* 0x0003e02408187981 */ /* 0x000364000c1e1920 */
.L_x_283:
[----:B------:R-:W-:Y:S05]  /*7a30*/  BSYNC B1 ;  /* 0x0000000000017941 */ /* 0x000fea0003800000 */
.L_x_282:
[----:B-----5:R-:W-:Y:S01]  /*7a40*/  LOP3.LUT R3, R24, 0xffffe000, RZ, 0xc0, !PT ;  /* 0xffffe00018037812 */ /* 0x020fe200078ec0ff */
[----:B0-----:R-:W-:Y:S01]  /*7a50*/  @P1 IMAD.MOV.U32 R4, RZ, RZ, R10 ;  /* 0x000000ffff041224 */ /* 0x001fe200078e000a */
[----:B------:R-:W-:Y:S01]  /*7a60*/  ISETP.GT.AND P0, PT, R0, 0x8, P0 ;  /* 0x000000080000780c */ /* 0x000fe20000704270 */
[----:B------:R-:W-:Y:S01]  /*7a70*/  @P1 IMAD.MOV.U32 R5, RZ, RZ, R11 ;  /* 0x000000ffff051224 */ /* 0x000fe200078e000b */
[----:B------:R-:W-:Y:S01]  /*7a80*/  BSSY B1, `(.L_x_284) ;  /* 0x0000007000017945 */ /* 0x000fe20003800000 */
[----:B------:R-:W-:-:S04]  /*7a90*/  FMUL R3, R3, R156 ;  /* 0x0000009c03037220 */ /* 0x000fc80000400000 */
[----:B------:R-:W-:-:S05]  /*7aa0*/  FFMA R3, R150, R155, R3 ;  /* 0x0000009b96037223 */ /* 0x000fca0000000003 */
[----:B------:R-:W-:-:S05]  /*7ab0*/  F2FP.TF32.F32.PACK_B R3, R3 ;  /* 0x00000003ff03723e */ /* 0x000fca00024050ff */
[----:B------:R0:W-:Y:S01]  /*7ac0*/  @P1 STG.E desc[UR36][R4.64+0x3e0], R3 ;  /* 0x0003e00304001986 */ /* 0x0001e2000c101924 */
[----:B------:R-:W-:Y:S05]  /*7ad0*/  @!P0 BRA `(.L_x_285) ;  /* 0x0000000000048947 */ /* 0x000fea0003800000 */
[----:B------:R4:W5:Y:S02]  /*7ae0*/  LDG.E.LTC128B R24, desc[UR36][R8.64+0x3e4] ;  /* 0x0003e42408187981 */ /* 0x000964000c1e1920 */
.L_x_285:
[----:B------:R-:W-:Y:S05]  /*7af0*/  BSYNC B1 ;  /* 0x0000000000017941 */ /* 0x000fea0003800000 */
.L_x_284:
[----:B------:R-:W-:Y:S05]  /*7b00*/  @!P0 BRA `(.L_x_286) ;  /* 0x0000002400308947 */ /* 0x000fea0003800000 */
[----:B0----5:R-:W-:-:S05]  /*7b10*/  LOP3.LUT R3, R24, 0xffffe000, RZ, 0xc0, !PT ;  /* 0xffffe00018037812 */ /* 0x021fca00078ec0ff */
[----:B------:R-:W-:-:S04]  /*7b20*/  FMUL R0, R3, R156 ;  /* 0x0000009c03007220 */ /* 0x000fc80000400000 */
[----:B------:R-:W-:-:S05]  /*7b30*/  FFMA R151, R151, R155, R0 ;  /* 0x0000009b97977223 */ /* 0x000fca0000000000 */
[----:B------:R-:W-:-:S05]  /*7b40*/  F2FP.TF32.F32.PACK_B R151, R151 ;  /* 0x00000097ff97723e */ /* 0x000fca00024050ff */
[----:B------:R0:W-:Y:S01]  /*7b50*/  STG.E desc[UR36][R10.64+0x3e4], R151 ;  /* 0x0003e4970a007986 */ /* 0x0001e2000c101924 */
[----:B------:R-:W-:Y:S05]  /*7b60*/  BRA `(.L_x_286) ;  /* 0x0000002400187947 */ /* 0x000fea0003800000 */
.L_x_33:
[----:B------:R-:W-:Y:S01]  /*7b70*/  ISETP.GT.AND P3, PT, R3, 0x1, PT ;  /* 0x000000010300780c */ /* 0x000fe20003f64270 */
[----:B------:R-:W-:Y:S01]  /*7b80*/  ULDC.64 UR4, c[0x0][0x5c0] ;  /* 0x0001700000047ab9 */ /* 0x000fe20000000a00 */
[-C--:B------:R-:W-:Y:S01]  /*7b90*/  FMUL R9, R24, R155.reuse ;  /* 0x0000009b18097220 */ /* 0x080fe20000400000 */
[----:B------:R-:W-:Y:S01]  /*7ba0*/  LEA R4, P4, R162, UR4, 0x2 ;  /* 0x00000004a2047c11 */ /* 0x000fe2000f8810ff */
[-C--:B------:R-:W-:Y:S01]  /*7bb0*/  FMUL R25, R25, R155.reuse ;  /* 0x0000009b19197220 */ /* 0x080fe20000400000 */
[----:B------:R-:W-:Y:S01]  /*7bc0*/  ISETP.GT.AND P0, PT, R0, RZ, P3 ;  /* 0x000000ff0000720c */ /* 0x000fe20001f04270 */
[-C--:B------:R-:W-:Y:S01]  /*7bd0*/  FMUL R27, R27, R155.reuse ;  /* 0x0000009b1b1b7220 */ /* 0x080fe20000400000 */
[----:B------:R-:W-:Y:S01]  /*7be0*/  LEA.HI.X R5, R162, UR5, R173, 0x2, P4 ;  /* 0x00000005a2057c11 */ /* 0x000fe2000a0f14ad */
[----:B------:R-:W-:Y:S01]  /*7bf0*/  FMUL R29, R29, R155 ;  /* 0x0000009b1d1d7220 */ /* 0x000fe20000400000 */
[----:B------:R-:W-:Y:S01]  /*7c00*/  F2FP.TF32.F32.PACK_B R9, R9 ;  /* 0x00000009ff09723e */ /* 0x000fe200024050ff */
[----:B------:R-:W-:Y:S01]  /*7c10*/  FMUL R31, R31, R155 ;  /* 0x0000009b1f1f7220 */ /* 0x000fe20000400000 */
[----:B------:R-:W-:Y:S01]  /*7c20*/  F2FP.TF32.F32.PACK_B R25, R25 ;  /* 0x00000019ff19723e */ /* 0x000fe200024050ff */
[-C--:B------:R-:W-:Y:S01]  /*7c30*/  FMUL R13, R32, R155.reuse ;  /* 0x0000009b200d7220 */ /* 0x080fe20000400000 */
[C---:B------:R-:W-:Y:S01]  /*7c40*/  SHF.L.U64.HI R7, R10.reuse, 0x5, R11 ;  /* 0x000000050a077819 */ /* 0x040fe2000001020b */
[----:B------:R0:W-:Y:S01]  /*7c50*/  @P2 STG.E desc[UR36][R4.64], R9 ;  /* 0x0000000904002986 */ /* 0x0001e2000c101924 */
[----:B------:R-:W-:Y:S01]  /*7c60*/  LEA R6, P4, R10, R4, 0x5 ;  /* 0x000000040a067211 */ /* 0x000fe200078828ff */
[-C--:B------:R-:W-:Y:S01]  /*7c70*/  FMUL R11, R26, R155.reuse ;  /* 0x0000009b1a0b7220 */ /* 0x080fe20000400000 */
[C---:B------:R-:W-:Y:S01]  /*7c80*/  ISETP.GT.AND P1, PT, R0.reuse, 0x8, P1 ;  /* 0x000000080000780c */ /* 0x040fe20000f24270 */
[----:B------:R-:W-:Y:S01]  /*7c90*/  @P0 STG.E desc[UR36][R4.64+0x4], R25 ;  /* 0x0000041904000986 */ /* 0x000fe2000c101924 */
[----:B------:R-:W-:Y:S01]  /*7ca0*/  ISETP.GT.AND P2, PT, R3, 0x8, PT ;  /* 0x000000080300780c */ /* 0x000fe20003f44270 */
[----:B------:R-:W-:Y:S01]  /*7cb0*/  IMAD.X R7, R7, 0x1, R5, P4 ;  /* 0x0000000107077824 */ /* 0x000fe200020e0605 */
[C---:B------:R-:W-:Y:S01]  /*7cc0*/  ISETP.GT.AND P3, PT, R0.reuse, 0x8, P3 ;  /* 0x000000080000780c */ /* 0x040fe20001f64270 */
[-C--:B------:R-:W-:Y:S01]  /*7cd0*/  FMUL R33, R33, R155.reuse ;  /* 0x0000009b21217220 */ /* 0x080fe20000400000 */
[----:B------:R-:W-:Y:S01]  /*7ce0*/  ISETP.GT.AND P0, PT, R3, 0x9, PT ;  /* 0x000000090300780c */ /* 0x000fe20003f04270 */
[-C--:B------:R-:W-:Y:S01]  /*7cf0*/  FMUL R35, R35, R155.reuse ;  /* 0x0000009b23237220 */ /* 0x080fe20000400000 */
[----:B------:R-:W-:Y:S01]  /*7d00*/  ISETP.GT.AND P5, PT, R0, RZ, P2 ;  /* 0x000000ff0000720c */ /* 0x000fe200017a4270 */
[-C--:B0-----:R-:W-:Y:S01]  /*7d10*/  FMUL R9, R28, R155.reuse ;  /* 0x0000009b1c097220 */ /* 0x081fe20000400000 */
[C---:B------:R-:W-:Y:S01]  /*7d20*/  ISETP.GT.AND P4, PT, R0.reuse, RZ, P0 ;  /* 0x000000ff0000720c */ /* 0x040fe20000784270 */
[----:B------:R-:W-:Y:S01]  /*7d30*/  FMUL R37, R37, R155 ;  /* 0x0000009b25257220 */ /* 0x000fe20000400000 */
[----:B------:R-:W-:Y:S01]  /*7d40*/  F2FP.TF32.F32.PACK_B R11, R11 ;  /* 0x0000000bff0b723e */ /* 0x000fe200024050ff */
[----:B------:R-:W-:Y:S01]  /*7d50*/  FMUL R39, R39, R155 ;  /* 0x0000009b27277220 */ /* 0x000fe20000400000 */
[----:B------:R-:W-:Y:S01]  /*7d60*/  F2FP.TF32.F32.PACK_B R27, R27 ;  /* 0x0000001bff1b723e */ /* 0x000fe200024050ff */
[----:B------:R-:W-:Y:S01]  /*7d70*/  FMUL R41, R41, R155 ;  /* 0x0000009b29297220 */ /* 0x000fe20000400000 */
[----:B------:R-:W-:Y:S01]  /*7d80*/  F2FP.TF32.F32.PACK_B R9, R9 ;  /* 0x00000009ff09723e */ /* 0x000fe200024050ff */
[----:B------:R0:W-:Y:S01]  /*7d90*/  @P1 STG.E desc[UR36][R6.64], R11 ;  /* 0x0000000b06001986 */ /* 0x0001e2000c101924 */
[----:B------:R-:W-:Y:S01]  /*7da0*/  F2FP.TF32.F32.PACK_B R29, R29 ;  /* 0x0000001dff1d723e */ /* 0x000fe200024050ff */
[-C--:B------:R-:W-:Y:S01]  /*7db0*/  FMUL R43, R43, R155.reuse ;  /* 0x0000009b2b2b7220 */ /* 0x080fe20000400000 */
[C---:B------:R-:W-:Y:S01]  /*7dc0*/  ISETP.GT.AND P1, PT, R3.reuse, 0x10, PT ;  /* 0x000000100300780c */ /* 0x040fe20003f24270 */
[----:B------:R-:W-:Y:S01]  /*7dd0*/  @P3 STG.E desc[UR36][R6.64+0x4], R27 ;  /* 0x0000041b06003986 */ /* 0x000fe2000c101924 */
[----:B------:R-:W-:Y:S01]  /*7de0*/  ISETP.GT.AND P3, PT, R3, 0x11, PT ;  /* 0x000000110300780c */ /* 0x000fe20003f64270 */
[-C--:B------:R-:W-:Y:S01]  /*7df0*/  FMUL R45, R45, R155.reuse ;  /* 0x0000009b2d2d7220 */ /* 0x080fe20000400000 */
[C---:B------:R-:W-:Y:S01]  /*7e00*/  ISETP.GT.AND P2, PT, R0.reuse, 0x8, P2 ;  /* 0x000000080000780c */ /* 0x040fe20001744270 */
[----:B------:R1:W-:Y:S01]  /*7e10*/  @P5 STG.E desc[UR36][R4.64+0x20], R9 ;  /* 0x0000200904005986 */ /* 0x0003e2000c101924 */
[C---:B------:R-:W-:Y:S01]  /*7e20*/  ISETP.GT.AND P0, PT, R0.reuse, 0x8, P0 ;  /* 0x000000080000780c */ /* 0x040fe20000704270 */
[-C--:B------:R-:W-:Y:S01]  /*7e30*/  FMUL R47, R47, R155.reuse ;  /* 0x0000009b2f2f7220 */ /* 0x080fe20000400000 */
[----:B------:R-:W-:Y:S01]  /*7e40*/  ISETP.GT.AND P5, PT, R0, RZ, P1 ;  /* 0x000000ff0000720c */ /* 0x000fe20000fa4270 */
[----:B------:R-:W-:Y:S01]  /*7e50*/  @P4 STG.E desc[UR36][R4.64+0x24], R29 ;  /* 0x0000241d04004986 */ /* 0x000fe2000c101924 */
[-C--:B0-----:R-:W-:Y:S01]  /*7e60*/  FMUL R11, R30, R155.reuse ;  /* 0x0000009b1e0b7220 */ /* 0x081fe20000400000 */
[----:B------:R-:W-:Y:S01]  /*7e70*/  ISETP.GT.AND P4, PT, R0, RZ, P3 ;  /* 0x000000ff0000720c */ /* 0x000fe20001f84270 */
[----:B------:R-:W-:Y:S01]  /*7e80*/  FMUL R49, R49, R155 ;  /* 0x0000009b31317220 */ /* 0x000fe20000400000 */
[----:B------:R-:W-:Y:S01]  /*7e90*/  F2FP.TF32.F32.PACK_B R31, R31 ;  /* 0x0000001fff1f723e */ /* 0x000fe200024050ff */
[----:B------:R-:W-:Y:S01]  /*7ea0*/  FMUL R51, R51, R155 ;  /* 0x0000009b33337220 */ /* 0x000fe20000400000 */
[----:B------:R-:W-:Y:S01]  /*7eb0*/  F2FP.TF32.F32.PACK_B R11, R11 ;  /* 0x0000000bff0b723e */ /* 0x000fe200024050ff */
[----:B------:R-:W-:Y:S01]  /*7ec0*/  FMUL R53, R53, R155 ;  /* 0x0000009b35357220 */ /* 0x000fe20000400000 */
[----:B------:R-:W-:Y:S01]  /*7ed0*/  F2FP.TF32.F32.PACK_B R13, R13 ;  /* 0x0000000dff0d723e */ /* 0x000fe200024050ff */
[----:B-1----:R-:W-:Y:S01]  /*7ee0*/  FMUL R9, R34, R155 ;  /* 0x0000009b22097220 */ /* 0x002fe20000400000 */
[----:B------:R-:W-:Y:S01]  /*7ef0*/  F2FP.TF32.F32.PACK_B R33, R33 ;  /* 0x00000021ff21723e */ /* 0x000fe200024050ff */
[----:B------:R0:W-:Y:S01]  /*7f00*/  @P2 STG.E desc[UR36][R6.64+0x20], R11 ;  /* 0x0000200b06002986 */ /* 0x0001e2000c101924 */
[C---:B------:R-:W-:Y:S01]  /*7f10*/  ISETP.GT.AND P1, PT, R0.reuse, 0x8, P1 ;  /* 0x000000080000780c */ /* 0x040fe20000f24270 */
[-C--:B------:R-:W-:Y:S01]  /*7f20*/  FMUL R55, R55, R155.reuse ;  /* 0x0000009b37377220 */ /* 0x080fe20000400000 */
[C---:B------:R-:W-:Y:S01]  /*7f30*/  ISETP.GT.AND P2, PT, R3.reuse, 0x19, PT ;  /* 0x000000190300780c */ /* 0x040fe20003f44270 */
[----:B------:R-:W-:Y:S01]  /*7f40*/  @P0 STG.E desc[UR36][R6.64+0x24], R31 ;  /* 0x0000241f06000986 */ /* 0x000fe2000c101924 */
[----:B------:R-:W-:Y:S01]  /*7f50*/  ISETP.GT.AND P0, PT, R3, 0x18, PT ;  /* 0x000000180300780c */ /* 0x000fe20003f04270 */
[----:B------:R-:W-:Y:S01]  /*7f60*/  FMUL R57, R57, R155 ;  /* 0x0000009b39397220 */ /* 0x000fe20000400000 */
[----:B------:R-:W-:Y:S01]  /*7f70*/  F2FP.TF32.F32.PACK_B R9, R9 ;  /* 0x00000009ff09723e */ /* 0x000fe200024050ff */
[----:B------:R1:W-:Y:S01]  /*7f80*/  @P5 STG.E desc[UR36][R4.64+0x40], R13 ;  /* 0x0000400d04005986 */ /* 0x0003e2000c101924 */
[C---:B------:R-:W-:Y:S01]  /*7f90*/  ISETP.GT.AND P5, PT, R0.reuse, RZ, P0 ;  /* 0x000000ff0000720c */ /* 0x040fe200007a4270 */
[----:B------:R-:W-:Y:S01]  /*7fa0*/  FMUL R59, R59, R155 ;  /* 0x0000009b3b3b7220 */ /* 0x000fe20000400000 */
[----:B------:R-:W-:Y:S01]  /*7fb0*/  F2FP.TF32.F32.PACK_B R35, R35 ;  /* 0x00000023ff23723e */ /* 0x000fe200024050ff */
[----:B------:R-:W-:Y:S01]  /*7fc0*/  @P4 STG.E desc[UR36][R4.64+0x44], R33 ;  /* 0x0000442104004986 */ /* 0x000fe2000c101924 */
[----:B------:R-:W-:Y:S01]  /*7fd0*/  ISETP.GT.AND P4, PT, R0, 0x8, P3 ;  /* 0x000000080000780c */ /* 0x000fe20001f84270 */
[----:B0-----:R-:W-:Y:S01]  /*7fe0*/  FMUL R11, R36, R155 ;  /* 0x0000009b240b7220 */ /* 0x001fe20000400000 */
[----:B------:R-:W-:Y:S01]  /*7ff0*/  ISETP.GT.AND P3, PT, R0, RZ, P2 ;  /* 0x000000ff0000720c */ /* 0x000fe20001764270 */
[----:B------:R0:W-:Y:S01]  /*8000*/  @P1 STG.E desc[UR36][R6.64+0x40], R9 ;  /* 0x0000400906001986 */ /* 0x0001e2000c101924 */
[----:B------:R-:W-:Y:S01]  /*8010*/  F2FP.TF32.F32.PACK_B R37, R37 ;  /* 0x00000025ff25723e */ /* 0x000fe200024050ff */
[----:B------:R-:W-:Y:S01]  /*8020*/  FMUL R61, R61, R155 ;  /* 0x0000009b3d3d7220 */ /* 0x000fe20000400000 */
[----:B------:R-:W-:Y:S01]  /*8030*/  F2FP.TF32.F32.PACK_B R11, R11 ;  /* 0x0000000bff0b723e */ /* 0x000fe200024050ff */
[-C--:B-1----:R-:W-:Y:S01]  /*8040*/  FMUL R13, R40, R155.reuse ;  /* 0x0000009b280d7220 */ /* 0x082fe20000400000 */
[----:B------:R-:W-:Y:S01]  /*8050*/  ISETP.GT.AND P1, PT, R3, 0x20, PT ;  /* 0x000000200300780c */ /* 0x000fe20003f24270 */
[-C--:B------:R-:W-:Y:S01]  /*8060*/  FMUL R63, R63, R155.reuse ;  /* 0x0000009b3f3f7220 */ /* 0x080fe20000400000 */
[C---:B------:R-:W-:Y:S01]  /*8070*/  ISETP.GT.AND P0, PT, R0.reuse, 0x8, P0 ;  /* 0x000000080000780c */ /* 0x040fe20000704270 */
[----:B------:R-:W-:Y:S01]  /*8080*/  FMUL R65, R65, R155 ;  /* 0x0000009b41417220 */ /* 0x000fe20000400000 */
[----:B------:R-:W-:Y:S01]  /*8090*/  F2FP.TF32.F32.PACK_B R39, R39 ;  /* 0x00000027ff27723e */ /* 0x000fe200024050ff */
[----:B------:R-:W-:Y:S01]  /*80a0*/  @P4 STG.E desc[UR36][R6.64+0x44], R35 ;  /* 0x0000442306004986 */ /* 0x000fe2000c101924 */
[----:B------:R-:W-:Y:S01]  /*80b0*/  ISETP.GT.AND P4, PT, R0, 0x8, P2 ;  /* 0x000000080000780c */ /* 0x000fe20001784270 */
[-C--:B0-----:R-:W-:Y:S01]  /*80c0*/  FMUL R9, R38, R155.reuse ;  /* 0x0000009b26097220 */ /* 0x081fe20000400000 */
[----:B------:R-:W-:Y:S01]  /*80d0*/  ISETP.GT.AND P2, PT, R3, 0x21, PT ;  /* 0x000000210300780c */ /* 0x000fe20003f44270 */
[----:B------:R0:W-:Y:S01]  /*80e0*/  @P5 STG.E desc[UR36][R4.64+0x60], R11 ;  /* 0x0000600b04005986 */ /* 0x0001e2000c101924 */
[C---:B------:R-:W-:Y:S01]  /*80f0*/  ISETP.GT.AND P5, PT, R0.reuse, RZ, P1 ;  /* 0x000000ff0000720c */ /* 0x040fe20000fa4270 */
[----:B------:R-:W-:Y:S01]  /*8100*/  FMUL R67, R67, R155 ;  /* 0x0000009b43437220 */ /* 0x000fe20000400000 */
[----:B------:R-:W-:Y:S01]  /*8110*/  F2FP.TF32.F32.PACK_B R9, R9 ;  /* 0x00000009ff09723e */ /* 0x000fe200024050ff */
[----:B------:R-:W-:Y:S01]  /*8120*/  @P3 STG.E desc[UR36][R4.64+0x64], R37 ;  /* 0x0000642504003986 */ /* 0x000fe2000c101924 */
[C---:B------:R-:W-:Y:S01]  /*8130*/  ISETP.GT.AND P3, PT, R0.reuse, RZ, P2 ;  /* 0x000000ff0000720c */ /* 0x040fe20001764270 */
[----:B------:R-:W-:Y:S01]  /*8140*/  FMUL R69, R69, R155 ;  /* 0x0000009b45457220 */ /* 0x000fe20000400000 */
[----:B------:R-:W-:Y:S01]  /*8150*/  F2FP.TF32.F32.PACK_B R13, R13 ;  /* 0x0000000dff0d723e */ /* 0x000fe200024050ff */
[----:B------:R1:W-:Y:S01]  /*8160*/  @P0 STG.E desc[UR36][R6.64+0x60], R9 ;  /* 0x0000600906000986 */ /* 0x0003e2000c101924 */
[----:B------:R-:W-:Y:S01]  /*8170*/  F2FP.TF32.F32.PACK_B R41, R41 ;  /* 0x00000029ff29723e */ /* 0x000fe200024050ff */
[-C--:B------:R-:W-:Y:S01]  /*8180*/  FMUL R71, R71, R155.reuse ;  /* 0x0000009b47477220 */ /* 0x080fe20000400000 */
[C---:B------:R-:W-:Y:S01]  /*8190*/  ISETP.GT.AND P0, PT, R3.reuse, 0x28, PT ;  /* 0x000000280300780c */ /* 0x040fe20003f04270 */
[----:B------:R-:W-:Y:S01]  /*81a0*/  @P4 STG.E desc[UR36][R6.64+0x64], R39 ;  /* 0x0000642706004986 */ /* 0x000fe2000c101924 */
[----:B------:R-:W-:Y:S01]  /*81b0*/  ISETP.GT.AND P1, PT, R0, 0x8, P1 ;  /* 0x000000080000780c */ /* 0x000fe20000f24270 */
[-C--:B0-----:R-:W-:Y:S01]  /*81c0*/  FMUL R11, R44, R155.reuse ;  /* 0x0000009b2c0b7220 */ /* 0x081fe20000400000 */
[C---:B------:R-:W-:Y:S01]  /*81d0*/  ISETP.GT.AND P4, PT, R0.reuse, 0x8, P2 ;  /* 0x000000080000780c */ /* 0x040fe20001784270 */
[----:B------:R0:W-:Y:S01]  /*81e0*/  @P5 STG.E desc[UR36][R4.64+0x80], R13 ;  /* 0x0000800d04005986 */ /* 0x0001e2000c101924 */
[----:B------:R-:W-:Y:S01]  /*81f0*/  ISETP.GT.AND P2, PT, R3, 0x29, PT ;  /* 0x000000290300780c */ /* 0x000fe20003f44270 */
[-C--:B------:R-:W-:Y:S01]  /*8200*/  FMUL R73, R73, R155.reuse ;  /* 0x0000009b49497220 */ /* 0x080fe20000400000 */
[----:B------:R-:W-:Y:S01]  /*8210*/  ISETP.GT.AND P5, PT, R0, RZ, P0 ;  /* 0x000000ff0000720c */ /* 0x000fe200007a4270 */
[-C--:B-1----:R-:W-:Y:S01]  /*8220*/  FMUL R9, R42, R155.reuse ;  /* 0x0000009b2a097220 */ /* 0x082fe20000400000 */
[----:B------:R-:W-:Y:S01]  /*8230*/  @P3 STG.E desc[UR36][R4.64+0x84], R41 ;  /* 0x0000842904003986 */ /* 0x000fe2000c101924 */
[----:B------:R-:W-:Y:S01]  /*8240*/  ISETP.GT.AND P3, PT, R0, RZ, P2 ;  /* 0x000000ff0000720c */ /* 0x000fe20001764270 */
[----:B------:R-:W-:Y:S01]  /*8250*/  FMUL R75, R75, R155 ;  /* 0x0000009b4b4b7220 */ /* 0x000fe20000400000 */
[----:B------:R-:W-:Y:S01]  /*8260*/  F2FP.TF32.F32.PACK_B R43, R43 ;  /* 0x0000002bff2b723e */ /* 0x000fe200024050ff */
[----:B------:R-:W-:Y:S01]  /*8270*/  FMUL R77, R77, R155 ;  /* 0x0000009b4d4d7220 */ /* 0x000fe20000400000 */
[----:B------:R-:W-:Y:S01]  /*8280*/  F2FP.TF32.F32.PACK_B R9, R9 ;  /* 0x00000009ff09723e */ /* 0x000fe200024050ff */
[----:B------:R-:W-:Y:S01]  /*8290*/  FMUL R79, R79, R155 ;  /* 0x0000009b4f4f7220 */ /* 0x000fe20000400000 */
[----:B------:R-:W-:Y:S01]  /*82a0*/  F2FP.TF32.F32.PACK_B R11, R11 ;  /* 0x0000000bff0b723e */ /* 0x000fe200024050ff */
[----:B0-----:R-:W-:Y:S01]  /*82b0*/  FMUL R13, R48, R155 ;  /* 0x0000009b300d7220 */ /* 0x001fe20000400000 */
[----:B------:R-:W-:Y:S01]  /*82c0*/  F2FP.TF32.F32.PACK_B R45, R45 ;  /* 0x0000002dff2d723e */ /* 0x000fe200024050ff */
[----:B------:R0:W-:Y:S01]  /*82d0*/  @P1 STG.E desc[UR36][R6.64+0x80], R9 ;  /* 0x0000800906001986 */ /* 0x0001e2000c101924 */
[----:B------:R-:W-:Y:S01]  /*82e0*/  ISETP.GT.AND P1, PT, R3, 0x30, PT ;  /* 0x000000300300780c */ /* 0x000fe20003f24270 */
[-C--:B------:R-:W-:Y:S01]  /*82f0*/  FMUL R81, R81, R155.reuse ;  /* 0x0000009b51517220 */ /* 0x080fe20000400000 */
[C---:B------:R-:W-:Y:S01]  /*8300*/  ISETP.GT.AND P0, PT, R0.reuse, 0x8, P0 ;  /* 0x000000080000780c */ /* 0x040fe20000704270 */
[----:B------:R-:W-:Y:S01]  /*8310*/  @P4 STG.E desc[UR36][R6.64+0x84], R43 ;  /* 0x0000842b06004986 */ /* 0x000fe2000c101924 */
[C---:B------:R-:W-:Y:S01]  /*8320*/  ISETP.GT.AND P4, PT, R0.reuse, 0x8, P2 ;  /* 0x000000080000780c */ /* 0x040fe20001784270 */
[-C--:B------:R-:W-:Y:S01]  /*8330*/  FMUL R83, R83, R155.reuse ;  /* 0x0000009b53537220 */ /* 0x080fe20000400000 */
[----:B------:R-:W-:Y:S01]  /*8340*/  ISETP.GT.AND P2, PT, R3, 0x31, PT ;  /* 0x000000310300780c */ /* 0x000fe20003f44270 */
[----:B------:R1:W-:Y:S01]  /*8350*/  @P5 STG.E desc[UR36][R4.64+0xa0], R11 ;  /* 0x0000a00b04005986 */ /* 0x0003e2000c101924 */
[----:B------:R-:W-:Y:S01]  /*8360*/  ISETP.GT.AND P5, PT, R0, RZ, P1 ;  /* 0x000000ff0000720c */ /* 0x000fe20000fa4270 */
[----:B------:R-:W-:Y:S01]  /*8370*/  FMUL R85, R85, R155 ;  /* 0x0000009b55557220 */ /* 0x000fe20000400000 */
[----:B------:R-:W-:Y:S01]  /*8380*/  F2FP.TF32.F32.PACK_B R47, R47 ;  /* 0x0000002fff2f723e */ /* 0x000fe200024050ff */
[-C--:B0-----:R-:W-:Y:S01]  /*8390*/  FMUL R9, R46, R155.reuse ;  /* 0x0000009b2e097220 */ /* 0x081fe20000400000 */
        /* <DEDUP_REMOVED lines=8> */
[-C--:B-1----:R-:W-:Y:S01]  /*8420*/  FMUL R11, R52, R155.reuse ;  /* 0x0000009b340b7220 */ /* 0x082fe20000400000 */
[C---:B------:R-:W-:Y:S01]  /*8430*/  ISETP.GT.AND P1, PT, R0.reuse, 0x8, P1 ;  /* 0x000000080000780c */ /* 0x040fe20000f24270 */
[----:B------:R0:W-:Y:S01]  /*8440*/  @P0 STG.E desc[UR36][R6.64+0xa0], R9 ;  /* 0x0000a00906000986 */ /* 0x0001e2000c101924 */
[----:B------:R-:W-:Y:S01]  /*8450*/  ISETP.GT.AND P0, PT, R3, 0x38, PT ;  /* 0x000000380300780c */ /* 0x000fe20003f04270 */
[----:B------:R-:W-:Y:S01]  /*8460*/  FMUL R93, R93, R155 ;  /* 0x0000009b5d5d7220 */ /* 0x000fe20000400000 */
[----:B------:R-:W-:Y:S01]  /*8470*/  F2FP.TF32.F32.PACK_B R51, R51 ;  /* 0x00000033ff33723e */ /* 0x000fe200024050ff */
        /* <DEDUP_REMOVED lines=10> */
[C---:B------:R-:W-:Y:S01]  /*8520*/  ISETP.GT.AND P3, PT, R0.reuse, RZ, P2 ;  /* 0x000000ff0000720c */ /* 0x040fe20001764270 */
[----:B------:R-:W-:Y:S01]  /*8530*/  FMUL R99, R99, R155 ;  /* 0x0000009b63637220 */ /* 0x000fe20000400000 */
[----:B------:R-:W-:Y:S01]  /*8540*/  F2FP.TF32.F32.PACK_B R53, R53 ;  /* 0x00000035ff35723e */ /* 0x000fe200024050ff */
[----:B------:R-:W-:Y:S01]  /*8550*/  FMUL R101, R101, R155 ;  /* 0x0000009b65657220 */ /* 0x000fe20000400000 */
[----:B------:R-:W-:Y:S01]  /*8560*/  F2FP.TF32.F32.PACK_B R9, R9 ;  /* 0x00000009ff09723e */ /* 0x000fe200024050ff */
[-C--:B------:R-:W-:Y:S01]  /*8570*/  FMUL R103, R103, R155.reuse ;  /* 0x0000009b67677220 */ /* 0x080fe20000400000 */
[----:B------:R-:W-:Y:S01]  /*8580*/  ISETP.GT.AND P0, PT, R0, 0x8, P0 ;  /* 0x000000080000780c */ /* 0x000fe20000704270 */
[----:B-1----:R-:W-:Y:S01]  /*8590*/  FMUL R13, R56, R155 ;  /* 0x0000009b380d7220 */ /* 0x002fe20000400000 */
[----:B------:R-:W-:Y:S01]  /*85a0*/  F2FP.TF32.F32.PACK_B R55, R55 ;  /* 0x00000037ff37723e */ /* 0x000fe200024050ff */
        /* <DEDUP_REMOVED lines=15> */
[-C--:B------:R-:W-:Y:S01]  /*86a0*/  FMUL R111, R111, R155.reuse ;  /* 0x0000009b6f6f7220 */ /* 0x080fe20000400000 */
[----:B------:R-:W-:Y:S01]  /*86b0*/  ISETP.GT.AND P1, PT, R0, 0x8, P1 ;  /* 0x000000080000780c */ /* 0x000fe20000f24270 */
[----:B------:R-:W-:Y:S01]  /*86c0*/  FMUL R113, R113, R155 ;  /* 0x0000009b71717220 */ /* 0x000fe20000400000 */
[----:B------:R-:W-:Y:S01]  /*86d0*/  F2FP.TF32.F32.PACK_B R9, R9 ;  /* 0x00000009ff09723e */ /* 0x000fe200024050ff */
[-C--:B------:R-:W-:Y:S01]  /*86e0*/  FMUL R115, R115, R155.reuse ;  /* 0x0000009b73737220 */ /* 0x080fe20000400000 */
[----:B-1----:R-:W-:Y:S01]  /*86f0*/  FMUL R11, R60, R155 ;  /* 0x0000009b3c0b7220 */ /* 0x002fe20000400000 */
[----:B------:R-:W-:Y:S01]  /*8700*/  F2FP.TF32.F32.PACK_B R59, R59 ;  /* 0x0000003bff3b723e */ /* 0x000fe200024050ff */
[-C--:B------:R-:W-:Y:S01]  /*8710*/  FMUL R117, R117, R155.reuse ;  /* 0x0000009b75757220 */ /* 0x080fe20000400000 */
        /* <DEDUP_REMOVED lines=58> */
[----:B0-----:R-:W-:Y:S01]  /*8ac0*/  FMUL R9, R66, R155 ;  /* 0x0000009b42097220 */ /* 0x001fe20000400000 */
[----:B------:R-:W-:Y:S01]  /*8ad0*/  @P3 STG.E desc[UR36][R4.64+0x144], R65 ;  /* 0x0001444104003986 */ /* 0x000fe2000c101924 */
[----:B------:R-:W-:-:S02]  /*8ae0*/  ISETP.GT.AND P3, PT, R0, RZ, P2 ;  /* 0x000000ff0000720c */ /* 0x000fc40001764270 */
[----:B------:R-:W-:Y:S02]  /*8af0*/  ISETP.GT.AND P0, PT, R0, 0x8, P0 ;  /* 0x000000080000780c */ /* 0x000fe40000704270 */
[----:B------:R-:W-:Y:S01]  /*8b00*/  F2FP.TF32.F32.PACK_B R9, R9 ;  /* 0x00000009ff09723e */ /* 0x000fe200024050ff */
[----:B-1----:R-:W-:Y:S01]  /*8b10*/  FMUL R13, R72, R155 ;  /* 0x0000009b480d7220 */ /* 0x002fe20000400000 */
[----:B------:R-:W-:-:S03]  /*8b20*/  F2FP.TF32.F32.PACK_B R71, R71 ;  /* 0x00000047ff47723e */ /* 0x000fc600024050ff */
[----:B------:R0:W-:Y:S01]  /*8b30*/  @P1 STG.E desc[UR36][R6.64+0x140], R9 ;  /* 0x0001400906001986 */ /* 0x0001e2000c101924 */
[C---:B------:R-:W-:Y:S02]  /*8b40*/  ISETP.GT.AND P1, PT, R3.reuse, 0x60, PT ;  /* 0x000000600300780c */ /* 0x040fe40003f24270 */
[----:B------:R-:W-:Y:S01]  /*8b50*/  F2FP.TF32.F32.PACK_B R13, R13 ;  /* 0x0000000dff0d723e */ /* 0x000fe200024050ff */
[----:B------:R-:W-:Y:S01]  /*8b60*/  @P4 STG.E desc[UR36][R6.64+0x144], R67 ;  /* 0x0001444306004986 */ /* 0x000fe2000c101924 */
[C---:B------:R-:W-:Y:S02]  /*8b70*/  ISETP.GT.AND P4, PT, R0.reuse, 0x8, P2 ;  /* 0x000000080000780c */ /* 0x040fe40001784270 */
[----:B------:R-:W-:Y:S01]  /*8b80*/  ISETP.GT.AND P2, PT, R3, 0x61, PT ;  /* 0x000000610300780c */ /* 0x000fe20003f44270 */
[----:B------:R1:W-:Y:S01]  /*8b90*/  @P5 STG.E desc[UR36][R4.64+0x160], R11 ;  /* 0x0001600b04005986 */ /* 0x0003e2000c101924 */
[----:B------:R-:W-:Y:S02]  /*8ba0*/  ISETP.GT.AND P5, PT, R0, RZ, P1 ;  /* 0x000000ff0000720c */ /* 0x000fe40000fa4270 */
        /* <DEDUP_REMOVED lines=257> */
[----:B------:R-:W-:Y:S01]  /*9bc0*/  @P3 STG.E desc[UR36][R4.64+0x364], R133 ;  /* 0x0003648504003986 */ /* 0x000fe2000c101924 */
[----:B0-----:R-:W-:Y:S01]  /*9bd0*/  FMUL R9, R134, R155 ;  /* 0x0000009b86097220 */ /* 0x001fe20000400000 */
[----:B------:R-:W-:-:S02]  /*9be0*/  ISETP.GT.AND P3, PT, R0, RZ, P2 ;  /* 0x000000ff0000720c */ /* 0x000fc40001764270 */
[----:B------:R-:W-:Y:S02]  /*9bf0*/  ISETP.GT.AND P1, PT, R0, 0x8, P1 ;  /* 0x000000080000780c */ /* 0x000fe40000f24270 */
[----:B------:R-:W-:Y:S01]  /*9c00*/  F2FP.TF32.F32.PACK_B R9, R9 ;  /* 0x00000009ff09723e */ /* 0x000fe200024050ff */
[----:B-1----:R-:W-:Y:S01]  /*9c10*/  FMUL R11, R140, R155 ;  /* 0x0000009b8c0b7220 */ /* 0x002fe20000400000 */
[----:B------:R-:W-:-:S03]  /*9c20*/  F2FP.TF32.F32.PACK_B R139, R139 ;  /* 0x0000008bff8b723e */ /* 0x000fc600024050ff */
[----:B------:R0:W-:Y:S01]  /*9c30*/  @P0 STG.E desc[UR36][R6.64+0x360], R9 ;  /* 0x0003600906000986 */ /* 0x0001e2000c101924 */
[----:B------:R-:W-:Y:S02]  /*9c40*/  F2FP.TF32.F32.PACK_B R141, R141 ;  /* 0x0000008dff8d723e */ /* 0x000fe400024050ff */
[----:B------:R-:W-:Y:S01]  /*9c50*/  F2FP.TF32.F32.PACK_B R11, R11 ;  /* 0x0000000bff0b723e */ /* 0x000fe200024050ff */
[----:B------:R-:W-:Y:S01]  /*9c60*/  @P4 STG.E desc[UR36][R6.64+0x364], R135 ;  /* 0x0003648706004986 */ /* 0x000fe2000c101924 */
[C---:B------:R-:W-:Y:S02]  /*9c70*/  ISETP.GT.AND P4, PT, R3.reuse, 0xe8, PT ;  /* 0x000000e80300780c */ /* 0x040fe40003f84270 */
[----:B------:R-:W-:Y:S01]  /*9c80*/  F2FP.TF32.F32.PACK_B R143, R143 ;  /* 0x0000008fff8f723e */ /* 0x000fe200024050ff */
[----:B------:R1:W-:Y:S01]  /*9c90*/  @P5 STG.E desc[UR36][R4.64+0x380], R13 ;  /* 0x0003800d04005986 */ /* 0x0003e2000c101924 */
[----:B------:R-:W-:Y:S02]  /*9ca0*/  ISETP.GT.AND P5, PT, R3, 0xe9, PT ;  /* 0x000000e90300780c */ /* 0x000fe40003fa4270 */
[----:B------:R-:W-:Y:S01]  /*9cb0*/  F2FP.TF32.F32.PACK_B R145, R145 ;  /* 0x00000091ff91723e */ /* 0x000fe200024050ff */
[----:B------:R-:W-:Y:S01]  /*9cc0*/  @P3 STG.E desc[UR36][R4.64+0x384], R137 ;  /* 0x0003848904003986 */ /* 0x000fe2000c101924 */
[----:B------:R-:W-:Y:S01]  /*9cd0*/  ISETP.GT.AND P3, PT, R0, 0x8, P2 ;  /* 0x000000080000780c */ /* 0x000fe20001764270 */
[----:B0-----:R-:W-:Y:S01]  /*9ce0*/  FMUL R9, R138, R155 ;  /* 0x0000009b8a097220 */ /* 0x001fe20000400000 */
[----:B------:R-:W-:-:S02]  /*9cf0*/  ISETP.GT.AND P2, PT, R0, RZ, P4 ;  /* 0x000000ff0000720c */ /* 0x000fc40002744270 */
[C---:B------:R-:W-:Y:S02]  /*9d00*/  ISETP.GT.AND P0, PT, R0.reuse, RZ, P5 ;  /* 0x000000ff0000720c */ /* 0x040fe40002f04270 */
[----:B------:R-:W-:Y:S01]  /*9d10*/  ISETP.GT.AND P4, PT, R0, 0x8, P4 ;  /* 0x000000080000780c */ /* 0x000fe20002784270 */
[----:B-1----:R-:W-:Y:S01]  /*9d20*/  FMUL R13, R142, R155 ;  /* 0x0000009b8e0d7220 */ /* 0x002fe20000400000 */
[----:B------:R-:W-:Y:S02]  /*9d30*/  ISETP.GT.AND P5, PT, R0, 0x8, P5 ;  /* 0x000000080000780c */ /* 0x000fe40002fa4270 */
[----:B------:R-:W-:Y:S02]  /*9d40*/  F2FP.TF32.F32.PACK_B R9, R9 ;  /* 0x00000009ff09723e */ /* 0x000fe400024050ff */
[----:B------:R-:W-:Y:S02]  /*9d50*/  F2FP.TF32.F32.PACK_B R13, R13 ;  /* 0x0000000dff0d723e */ /* 0x000fe400024050ff */
[----:B------:R-:W-:Y:S01]  /*9d60*/  F2FP.TF32.F32.PACK_B R147, R147 ;  /* 0x00000093ff93723e */ /* 0x000fe200024050ff */
[----:B------:R0:W-:Y:S01]  /*9d70*/  @P1 STG.E desc[UR36][R6.64+0x380], R9 ;  /* 0x0003800906001986 */ /* 0x0001e2000c101924 */
[----:B------:R-:W-:-:S02]  /*9d80*/  ISETP.GT.AND P1, PT, R3, 0xf8, PT ;  /* 0x000000f80300780c */ /* 0x000fc40003f24270 */
[----:B------:R-:W-:Y:S01]  /*9d90*/  F2FP.TF32.F32.PACK_B R149, R149 ;  /* 0x00000095ff95723e */ /* 0x000fe200024050ff */
[----:B------:R-:W-:Y:S01]  /*9da0*/  @P3 STG.E desc[UR36][R6.64+0x384], R139 ;  /* 0x0003848b06003986 */ /* 0x000fe2000c101924 */
[C---:B------:R-:W-:Y:S02]  /*9db0*/  ISETP.GT.AND P3, PT, R3.reuse, 0xf0, PT ;  /* 0x000000f00300780c */ /* 0x040fe40003f64270 */
[----:B------:R-:W-:Y:S01]  /*9dc0*/  F2FP.TF32.F32.PACK_B R151, R151 ;  /* 0x00000097ff97723e */ /* 0x000fe200024050ff */
[----:B------:R1:W-:Y:S01]  /*9dd0*/  @P2 STG.E desc[UR36][R4.64+0x3a0], R11 ;  /* 0x0003a00b04002986 */ /* 0x0003e2000c101924 */
[----:B------:R-:W-:-:S03]  /*9de0*/  ISETP.GT.AND P2, PT, R3, 0xf1, PT ;  /* 0x000000f10300780c */ /* 0x000fc60003f44270 */
[----:B------:R-:W-:Y:S01]  /*9df0*/  @P0 STG.E desc[UR36][R4.64+0x3a4], R141 ;  /* 0x0003a48d04000986 */ /* 0x000fe2000c101924 */
[----:B------:R-:W-:Y:S01]  /*9e00*/  ISETP.GT.AND P0, PT, R3, 0xf9, PT ;  /* 0x000000f90300780c */ /* 0x000fe20003f04270 */
[-C--:B------:R-:W-:Y:S01]  /*9e10*/  FMUL R3, R144, R155.reuse ;  /* 0x0000009b90037220 */ /* 0x080fe20000400000 */
[----:B0-----:R-:W-:Y:S01]  /*9e20*/  FMUL R9, R146, R155 ;  /* 0x0000009b92097220 */ /* 0x001fe20000400000 */
[----:B------:R0:W-:Y:S01]  /*9e30*/  @P4 STG.E desc[UR36][R6.64+0x3a0], R13 ;  /* 0x0003a00d06004986 */ /* 0x0001e2000c101924 */
[C---:B------:R-:W-:Y:S02]  /*9e40*/  ISETP.GT.AND P4, PT, R0.reuse, RZ, P2 ;  /* 0x000000ff0000720c */ /* 0x040fe40001784270 */
[----:B------:R-:W-:Y:S01]  /*9e50*/  F2FP.TF32.F32.PACK_B R3, R3 ;  /* 0x00000003ff03723e */ /* 0x000fe200024050ff */
[----:B------:R-:W-:Y:S01]  /*9e60*/  @P5 STG.E desc[UR36][R6.64+0x3a4], R143 ;  /* 0x0003a48f06005986 */ /* 0x000fe2000c101924 */
[----:B------:R-:W-:Y:S01]  /*9e70*/  ISETP.GT.AND P5, PT, R0, RZ, P3 ;  /* 0x000000ff0000720c */ /* 0x000fe20001fa4270 */
[----:B-1----:R-:W-:Y:S01]  /*9e80*/  FMUL R11, R148, R155 ;  /* 0x0000009b940b7220 */ /* 0x002fe20000400000 */
[----:B------:R-:W-:-:S02]  /*9e90*/  ISETP.GT.AND P3, PT, R0, 0x8, P3 ;  /* 0x000000080000780c */ /* 0x000fc40001f64270 */
[----:B------:R-:W-:Y:S02]  /*9ea0*/  ISETP.GT.AND P2, PT, R0, 0x8, P2 ;  /* 0x000000080000780c */ /* 0x000fe40001744270 */
[----:B------:R-:W-:Y:S01]  /*9eb0*/  F2FP.TF32.F32.PACK_B R9, R9 ;  /* 0x00000009ff09723e */ /* 0x000fe200024050ff */
[----:B0-----:R-:W-:Y:S01]  /*9ec0*/  FMUL R13, R150, R155 ;  /* 0x0000009b960d7220 */ /* 0x001fe20000400000 */
[----:B------:R-:W-:-:S04]  /*9ed0*/  F2FP.TF32.F32.PACK_B R11, R11 ;  /* 0x0000000bff0b723e */ /* 0x000fc800024050ff */
[----:B------:R-:W-:Y:S01]  /*9ee0*/  F2FP.TF32.F32.PACK_B R13, R13 ;  /* 0x0000000dff0d723e */ /* 0x000fe200024050ff */
[----:B------:R-:W-:Y:S01]  /*9ef0*/  @P5 STG.E desc[UR36][R4.64+0x3c0], R3 ;  /* 0x0003c00304005986 */ /* 0x000fe2000c101924 */
[C---:B------:R-:W-:Y:S02]  /*9f00*/  ISETP.GT.AND P5, PT, R0.reuse, RZ, P1 ;  /* 0x000000ff0000720c */ /* 0x040fe40000fa4270 */
[C---:B------:R-:W-:Y:S01]  /*9f10*/  ISETP.GT.AND P1, PT, R0.reuse, 0x8, P1 ;  /* 0x000000080000780c */ /* 0x040fe20000f24270 */
[----:B------:R-:W-:Y:S01]  /*9f20*/  @P4 STG.E desc[UR36][R4.64+0x3c4], R145 ;  /* 0x0003c49104004986 */ /* 0x000fe2000c101924 */
[C---:B------:R-:W-:Y:S02]  /*9f30*/  ISETP.GT.AND P4, PT, R0.reuse, RZ, P0 ;  /* 0x000000ff0000720c */ /* 0x040fe40000784270 */
[----:B------:R-:W-:Y:S01]  /*9f40*/  ISETP.GT.AND P0, PT, R0, 0x8, P0 ;  /* 0x000000080000780c */ /* 0x000fe20000704270 */
[----:B------:R-:W-:Y:S04]  /*9f50*/  @P3 STG.E desc[UR36][R6.64+0x3c0], R9 ;  /* 0x0003c00906003986 */ /* 0x000fe8000c101924 */
[----:B------:R-:W-:Y:S04]  /*9f60*/  @P2 STG.E desc[UR36][R6.64+0x3c4], R147 ;  /* 0x0003c49306002986 */ /* 0x000fe8000c101924 */
[----:B------:R-:W-:Y:S04]  /*9f70*/  @P5 STG.E desc[UR36][R4.64+0x3e0], R11 ;  /* 0x0003e00b04005986 */ /* 0x000fe8000c101924 */
[----:B------:R0:W-:Y:S02]  /*9f80*/  @P4 STG.E desc[UR36][R4.64+0x3e4], R149 ;  /* 0x0003e49504004986 */ /* 0x0001e4000c101924 */
[----:B0-----:R-:W-:-:S02]  /*9f90*/  @P1 IMAD.MOV.U32 R4, RZ, RZ, R6 ;  /* 0x000000ffff041224 */ /* 0x001fc400078e0006 */
[----:B------:R-:W-:-:S05]  /*9fa0*/  @P1 IMAD.MOV.U32 R5, RZ, RZ, R7 ;  /* 0x000000ffff051224 */ /* 0x000fca00078e0007 */
[----:B------:R0:W-:Y:S04]  /*9fb0*/  @P1 STG.E desc[UR36][R4.64+0x3e0], R13 ;  /* 0x0003e00d04001986 */ /* 0x0001e8000c101924 */
[----:B------:R0:W-:Y:S02]  /*9fc0*/  @P0 STG.E desc[UR36][R6.64+0x3e4], R151 ;  /* 0x0003e49706000986 */ /* 0x0001e4000c101924 */
.L_x_286:
[----:B------:R-:W-:Y:S05]  /*9fd0*/  BSYNC B0 ;  /* 0x0000000000007941 */ /* 0x000fea0003800000 */
.L_x_32:
[----:B------:R-:W-:Y:S01]  /*9fe0*/  ULDC UR4, c[0x0][0xc] ;  /* 0x0000030000047ab9 */ /* 0x000fe20000000800 */
[----:B------:R-:W-:Y:S01]  /*9ff0*/  ULDC UR5, c[0x0][0x10] ;  /* 0x0000040000057ab9 */ /* 0x000fe20000000800 */
[----:B0-----:R-:W0:Y:S01]  /*a000*/  LDC R3, c[0x0][0x14] ;  /* 0x00000500ff037b82 */ /* 0x001e220000000800 */
[----:B------:R-:W-:Y:S01]  /*a010*/  UIMAD.WIDE.U32 UR4, UR4, UR5, URZ ;  /* 0x00000005040472a5 */ /* 0x000fe2000f8e003f */
[----:B------:R-:W-:Y:S01]  /*a020*/  PRMT R0, RZ, 0x7610, R0 ;  /* 0x00007610ff007816 */ /* 0x000fe20000000000 */
[----:B------:R-:W-:Y:S02]  /*a030*/  IMAD.MOV.U32 R153, RZ, RZ, -0x1 ;  /* 0xffffffffff997424 */ /* 0x000fe400078e00ff */
[----:B------:R-:W-:Y:S02]  /*a040*/  IMAD.MOV.U32 R23, RZ, RZ, -0x1 ;  /* 0xffffffffff177424 */ /* 0x000fe400078e00ff */
[----:B0-----:R-:W-:-:S04]  /*a050*/  IMAD.WIDE.U32 R16, R3, UR4, R16 ;  /* 0x0000000403107c25 */ /* 0x001fc8000f8e0010 */
[----:B------:R-:W-:Y:S01]  /*a060*/  IMAD R3, R3, UR5, RZ ;  /* 0x0000000503037c24 */ /* 0x000fe2000f8e02ff */
[----:B------:R-:W-:Y:S02]  /*a070*/  ULDC.64 UR4, c[0x0][0x650] ;  /* 0x0001940000047ab9 */ /* 0x000fe40000000a00 */
[----:B------:R-:W-:Y:S01]  /*a080*/  ISETP.GE.U32.AND P0, PT, R16, UR4, PT ;  /* 0x0000000410007c0c */ /* 0x000fe2000bf06070 */
[----:B------:R-:W-:-:S05]  /*a090*/  IMAD.IADD R17, R17, 0x1, R3 ;  /* 0x0000000111117824 */ /* 0x000fca00078e0203 */
[----:B------:R-:W-:-:S13]  /*a0a0*/  ISETP.GE.U32.AND.EX P0, PT, R17, UR5, PT, P0 ;  /* 0x0000000511007c0c */ /* 0x000fda000bf06100 */
[----:B------:R-:W-:Y:S05]  /*a0b0*/  @P0 BRA `(.L_x_287) ;  /* 0x0000000400640947 */ /* 0x000fea0003800000 */
[----:B------:R-:W0:Y:S01]  /*a0c0*/  S2R R12, SR_CTAID.X ;  /* 0x00000000000c7919 */ /* 0x000e220000002500 */
[----:B---3--:R-:W3:Y:S01]  /*a0d0*/  LDC.64 R10, c[0x0][0x628] ;  /* 0x00018a00ff0a7b82 */ /* 0x008ee20000000a00 */
[----:B------:R-:W-:Y:S01]  /*a0e0*/  ULDC UR4, c[0x0][0x150] ;  /* 0x0000540000047ab9 */ /* 0x000fe20000000800 */
[----:B-12-4-:R-:W-:Y:S01]  /*a0f0*/  IMAD.MOV.U32 R8, RZ, RZ, R16 ;  /* 0x000000ffff087224 */ /* 0x016fe200078e0010 */
[----:B-----5:R-:W1:Y:S01]  /*a100*/  S2R R24, SR_CTAID.Y ;  /* 0x0000000000187919 */ /* 0x020e620000002600 */
[----:B------:R-:W-:-:S04]  /*a110*/  IMAD.MOV.U32 R9, RZ, RZ, R17 ;  /* 0x000000ffff097224 */ /* 0x000fc800078e0011 */
[----:B------:R-:W2:Y:S08]  /*a120*/  LDC R21, c[0x0][0x144] ;  /* 0x00005100ff157b82 */ /* 0x000eb00000000800 */
[----:B------:R-:W4:Y:S08]  /*a130*/  LDC R0, c[0x0][0x630] ;  /* 0x00018c00ff007b82 */ /* 0x000f300000000800 */
[----:B------:R-:W1:Y:S01]  /*a140*/  LDC.64 R14, c[0x0][0x620] ;  /* 0x00018800ff0e7b82 */ /* 0x000e620000000a00 */
[----:B---3--:R-:W-:-:S04]  /*a150*/  ISETP.NE.U32.AND P0, PT, R10, RZ, PT ;  /* 0x000000ff0a00720c */ /* 0x008fc80003f05070 */
[----:B------:R-:W-:Y:S02]  /*a160*/  ISETP.NE.AND.EX P0, PT, R11, RZ, PT, P0 ;  /* 0x000000ff0b00720c */ /* 0x000fe40003f05300 */
[----:B0-----:R-:W-:-:S05]  /*a170*/  I2FP.F32.U32 R3, R12 ;  /* 0x0000000c00037245 */ /* 0x001fca0000201000 */
[----:B------:R-:W-:-:S04]  /*a180*/  FMUL R3, R3, UR4 ;  /* 0x0000000403037c20 */ /* 0x000fc80008400000 */
[----:B------:R0:W3:Y:S02]  /*a190*/  F2I.U32.TRUNC.NTZ R20, R3 ;  /* 0x0000000300147305 */ /* 0x0000e4000020f000 */
[----:B--2-4-:R-:W-:Y:S05]  /*a1a0*/  @!P0 BRA `(.L_x_288) ;  /* 0x0000000000288947 */ /* 0x014fea0003800000 */
[----:B0-----:R-:W0:Y:S02]  /*a1b0*/  LDC R3, c[0x0][0x634] ;  /* 0x00018d00ff037b82 */ /* 0x001e240000000800 */
        /* <DEDUP_REMOVED lines=9> */
.L_x_288:
[----:B------:R-:W2:Y:S01]  /*a250*/  LDC.64 R28, c[0x0][0x640] ;  /* 0x00019000ff1c7b82 */ /* 0x000ea20000000a00 */
[-CC-:B------:R-:W-:Y:S01]  /*a260*/  SHF.R.U64 R23, R8, R0.reuse, R9.reuse ;  /* 0x0000000008177219 */ /* 0x180fe20000001209 */
[----:B---3--:R-:W-:Y:S01]  /*a270*/  IMAD.MOV R20, RZ, RZ, -R20 ;  /* 0x000000ffff147224 */ /* 0x008fe200078e0a14 */
[----:B------:R-:W-:Y:S01]  /*a280*/  SHF.R.U32.HI R0, RZ, R0, R9 ;  /* 0x00000000ff007219 */ /* 0x000fe20000011609 */
[----:B------:R-:W-:Y:S01]  /*a290*/  ULDC UR4, c[0x0][0x154] ;  /* 0x0000550000047ab9 */ /* 0x000fe20000000800 */
[----:B0-----:R-:W-:Y:S01]  /*a2a0*/  IADD3 R3, P0, RZ, -R23, RZ ;  /* 0x80000017ff037210 */ /* 0x001fe20007f1e0ff */
[----:B------:R-:W-:Y:S02]  /*a2b0*/  IMAD R21, R21, R20, R12 ;  /* 0x0000001415157224 */ /* 0x000fe400078e020c */
[----:B------:R-:W0:Y:S01]  /*a2c0*/  LDC R6, c[0x0][0x618] ;  /* 0x00018600ff067b82 */ /* 0x000e220000000800 */
[----:B------:R-:W-:Y:S02]  /*a2d0*/  IMAD.MOV.U32 R7, RZ, RZ, 0x1 ;  /* 0x00000001ff077424 */ /* 0x000fe400078e00ff */
[----:B------:R-:W-:-:S04]  /*a2e0*/  IMAD.X R5, RZ, RZ, ~R0, P0 ;  /* 0x000000ffff057224 */ /* 0x000fc800000e0e00 */
[-C--:B-1----:R-:W-:Y:S01]  /*a2f0*/  IMAD R0, R5, R14.reuse, RZ ;  /* 0x0000000e05007224 */ /* 0x082fe200078e02ff */
[----:B------:R-:W1:Y:S01]  /*a300*/  LDC R8, c[0x0][0x608] ;  /* 0x00018200ff087b82 */ /* 0x000e620000000800 */
[----:B------:R-:W-:-:S04]  /*a310*/  IMAD.WIDE.U32 R4, R3, R14, R16 ;  /* 0x0000000e03047225 */ /* 0x000fc800078e0010 */
[----:B------:R-:W-:Y:S01]  /*a320*/  IMAD R3, R3, R15, R0 ;  /* 0x0000000f03037224 */ /* 0x000fe200078e0200 */
[----:B------:R-:W-:Y:S02]  /*a330*/  I2FP.F32.U32 R0, R24 ;  /* 0x0000001800007245 */ /* 0x000fe40000201000 */
[----:B------:R-:W3:Y:S01]  /*a340*/  LDC R26, c[0x0][0x658] ;  /* 0x00019600ff1a7b82 */ /* 0x000ee20000000800 */
[----:B------:R-:W-:Y:S01]  /*a350*/  IMAD.IADD R3, R5, 0x1, R3 ;  /* 0x0000000105037824 */ /* 0x000fe200078e0203 */
[----:B--2---:R-:W-:Y:S01]  /*a360*/  ISETP.NE.U32.AND P0, PT, R28, RZ, PT ;  /* 0x000000ff1c00720c */ /* 0x004fe20003f05070 */
[----:B------:R-:W-:Y:S01]  /*a370*/  FMUL R0, R0, UR4 ;  /* 0x0000000400007c20 */ /* 0x000fe20008400000 */
[----:B------:R-:W-:Y:S02]  /*a380*/  IMAD.MOV.U32 R5, RZ, RZ, -0x1 ;  /* 0xffffffffff057424 */ /* 0x000fe400078e00ff */
[----:B------:R-:W-:Y:S01]  /*a390*/  ISETP.NE.AND.EX P0, PT, R29, RZ, PT, P0 ;  /* 0x000000ff1d00720c */ /* 0x000fe20003f05300 */
[----:B------:R2:W4:Y:S01]  /*a3a0*/  F2I.U32.TRUNC.NTZ R13, R0 ;  /* 0x00000000000d7305 */ /* 0x000522000020f000 */
[----:B------:R-:W2:Y:S01]  /*a3b0*/  LDC R15, c[0x0][0x148] ;  /* 0x00005200ff0f7b82 */ /* 0x000ea20000000800 */
[----:B0-----:R-:W-:-:S02]  /*a3c0*/  SHF.R.U64 R12, R4, R6, R3 ;  /* 0x00000006040c7219 */ /* 0x001fc40000001203 */
[----:B------:R-:W-:-:S05]  /*a3d0*/  SHF.R.U32.HI R3, RZ, R6, R3 ;  /* 0x00000006ff037219 */ /* 0x000fca0000011603 */
[----:B------:R-:W0:Y:S01]  /*a3e0*/  LDC R20, c[0x0][0x600] ;  /* 0x00018000ff147b82 */ /* 0x000e220000000800 */
[-CC-:B-1----:R-:W-:Y:S02]  /*a3f0*/  SHF.R.U64 R10, R12, R8.reuse, R3.reuse ;  /* 0x000000080c0a7219 */ /* 0x182fe40000001203 */
[----:B------:R-:W-:-:S05]  /*a400*/  SHF.R.U32.HI R3, RZ, R8, R3 ;  /* 0x00000008ff037219 */ /* 0x000fca0000011603 */
[----:B------:R-:W1:Y:S01]  /*a410*/  LDC R27, c[0x0][0x648] ;  /* 0x00019200ff1b7b82 */ /* 0x000e620000000800 */
[-C--:B---3--:R-:W-:Y:S02]  /*a420*/  SHF.L.U32 R4, R5, R26.reuse, RZ ;  /* 0x0000001a05047219 */ /* 0x088fe400000006ff */
[--C-:B------:R-:W-:Y:S02]  /*a430*/  SHF.R.U64 R14, R10, R26, R3.reuse ;  /* 0x0000001a0a0e7219 */ /* 0x100fe40000001203 */
[----:B------:R-:W-:Y:S02]  /*a440*/  LOP3.LUT R25, RZ, R4, RZ, 0x33, !PT ;  /* 0x00000004ff197212 */ /* 0x000fe400078e33ff */
[-C--:B------:R-:W-:Y:S01]  /*a450*/  SHF.R.U32.HI R5, RZ, R26.reuse, R3 ;  /* 0x0000001aff057219 */ /* 0x080fe20000011603 */
[----:B------:R-:W3:Y:S01]  /*a460*/  LDC R30, c[0x0][0x638] ;  /* 0x00018e00ff1e7b82 */ /* 0x000ee20000000800 */
[----:B------:R-:W-:Y:S01]  /*a470*/  SHF.L.U32 R154, R7, R26, RZ ;  /* 0x0000001a079a7219 */ /* 0x000fe200000006ff */
[----:B------:R-:W-:-:S06]  /*a480*/  IMAD.MOV.U32 R4, RZ, RZ, R14 ;  /* 0x000000ffff047224 */ /* 0x000fcc00078e000e */
[----:B------:R-:W0:Y:S01]  /*a490*/  LDC R31, c[0x0][0x610] ;  /* 0x00018400ff1f7b82 */ /* 0x000e220000000800 */
[----:B----4-:R-:W-:Y:S05]  /*a4a0*/  @!P0 BRA `(.L_x_289) ;  /* 0x0000000000288947 */ /* 0x010fea0003800000 */
        /* <DEDUP_REMOVED lines=10> */
.L_x_289:
[----:B------:R-:W-:Y:S01]  /*a550*/  ISETP.NE.AND P0, PT, R2, 0x1, PT ;  /* 0x000000010200780c */ /* 0x000fe20003f05270 */
[----:B0-----:R-:W-:Y:S01]  /*a560*/  VIADD R7, R20, 0xffffffff ;  /* 0xffffffff14077836 */ /* 0x001fe20000000000 */
[----:B-12---:R-:W-:Y:S01]  /*a570*/  SHF.R.U64 R0, R4, R27, R5 ;  /* 0x0000001b04007219 */ /* 0x006fe20000001205 */
[----:B------:R-:W-:Y:S01]  /*a580*/  IMAD.MOV R13, RZ, RZ, -R13 ;  /* 0x000000ffff0d7224 */ /* 0x000fe200078e0a0d */
[----:B------:R-:W-:Y:S01]  /*a590*/  LOP3.LUT R5, R10, R25, RZ, 0xc0, !PT ;  /* 0x000000190a057212 */ /* 0x000fe200078ec0ff */
[----:B------:R-:W-:Y:S02]  /*a5a0*/  IMAD.MOV.U32 R4, RZ, RZ, 0x1 ;  /* 0x00000001ff047424 */ /* 0x000fe400078e00ff */
[----:B------:R-:W-:Y:S02]  /*a5b0*/  IMAD.MOV R3, RZ, RZ, -R0 ;  /* 0x000000ffff037224 */ /* 0x000fe400078e0a00 */
[----:B------:R-:W-:Y:S01]  /*a5c0*/  IMAD R154, R154, R0, R5 ;  /* 0x000000009a9a7224 */ /* 0x000fe200078e0205 */
[----:B------:R-:W-:Y:S01]  /*a5d0*/  LOP3.LUT R5, R12, R7, RZ, 0xc0, !PT ;  /* 0x000000070c057212 */ /* 0x000fe200078ec0ff */
[----:B---3--:R-:W-:-:S02]  /*a5e0*/  IMAD R0, R3, R30, R14 ;  /* 0x0000001e03007224 */ /* 0x008fc400078e020e */
[----:B------:R-:W-:Y:S02]  /*a5f0*/  @P0 IMAD R21, R15, R13, R24 ;  /* 0x0000000d0f150224 */ /* 0x000fe400078e0218 */
[----:B------:R-:W-:Y:S01]  /*a600*/  IMAD R3, R0, R20, R5 ;  /* 0x0000001400037224 */ /* 0x000fe200078e0205 */
[----:B------:R-:W-:Y:S01]  /*a610*/  PRMT R0, R4, 0x7610, R0 ;  /* 0x0000761004007816 */ /* 0x000fe20000000000 */
[----:B------:R-:W-:-:S05]  /*a620*/  IMAD R154, R154, R31, R21 ;  /* 0x0000001f9a9a7224 */ /* 0x000fca00078e0215 */
[----:B------:R-:W-:Y:S02]  /*a630*/  SEL R153, R3, R154, !P0 ;  /* 0x0000009a03997207 */ /* 0x000fe40004000000 */
[----:B------:R-:W-:-:S07]  /*a640*/  SEL R154, R154, R3, !P0 ;  /* 0x000000039a9a7207 */ /* 0x000fce0004000000 */
.L_x_287:
[----:B------:R-:W-:-:S13]  /*a650*/  LOP3.LUT P0, RZ, R0, 0xff, RZ, 0xc0, !PT ;  /* 0x000000ff00ff7812 */ /* 0x000fda000780c0ff */
[----:B------:R-:W-:Y:S05]  /*a660*/  @P0 BRA `(.L_x_290) ;  /* 0xffffff6800d40947 */ /* 0x000fea000383ffff */
[----:B------:R-:W-:Y:S05]  /*a670*/  EXIT ;  /* 0x000000000000794d */ /* 0x000fea0003800000 */
.L_x_7:
[----:B0-----:R-:W-:Y:S01]  /*a680*/  ULDC.64 UR4, c[0x0][0x650] ;  /* 0x0001940000047ab9 */ /* 0x001fe20000000a00 */
        /* <DEDUP_REMOVED lines=25> */
.L_x_292:
[----:B------:R-:W0:Y:S01]  /*a820*/  LDC.64 R28, c[0x0][0x640] ;  /* 0x00019000ff1c7b82 */ /* 0x000e220000000a00 */
[-CC-:B------:R-:W-:Y:S01]  /*a830*/  SHF.R.U64 R22, R12, R6.reuse, R13.reuse ;  /* 0x000000060c167219 */ /* 0x180fe2000000120d */
[----:B------:R-:W-:Y:S01]  /*a840*/  IMAD.MOV.U32 R30, RZ, RZ, 0x1 ;  /* 0x00000001ff1e7424 */ /* 0x000fe200078e00ff */
[----:B------:R-:W-:Y:S02]  /*a850*/  SHF.R.U32.HI R6, RZ, R6, R13 ;  /* 0x00000006ff067219 */ /* 0x000fe4000001160d */
        /* <DEDUP_REMOVED lines=8> */
[----:B------:R-:W-:Y:S01]  /*a8e0*/  IMAD.IADD R9, R9, 0x1, R11 ;  /* 0x0000000109097824 */ /* 0x000fe200078e020b */
[----:B0-----:R-:W-:-:S04]  /*a8f0*/  ISETP.NE.U32.AND P0, PT, R28, RZ, PT ;  /* 0x000000ff1c00720c */ /* 0x001fc80003f05070 */
[----:B------:R-:W-:Y:S02]  /*a900*/  ISETP.NE.AND.EX P0, PT, R29, RZ, PT, P0 ;  /* 0x000000ff1d00720c */ /* 0x000fe40003f05300 */
[----:B------:R-:W0:Y:S01]  /*a910*/  LDC R20, c[0x0][0x600] ;  /* 0x00018000ff147b82 */ /* 0x000e220000000800 */
[-CC-:B-1----:R-:W-:Y:S01]  /*a920*/  SHF.R.U64 R14, R8, R10.reuse, R9.reuse ;  /* 0x0000000a080e7219 */ /* 0x182fe20000001209 */
[----:B------:R-:W-:Y:S01]  /*a930*/  IMAD.MOV.U32 R8, RZ, RZ, -0x1 ;  /* 0xffffffffff087424 */ /* 0x000fe200078e00ff */
[----:B------:R-:W-:-:S05]  /*a940*/  SHF.R.U32.HI R9, RZ, R10, R9 ;  /* 0x0000000aff097219 */ /* 0x000fca0000011609 */
[----:B------:R-:W1:Y:S01]  /*a950*/  LDC R26, c[0x0][0x648] ;  /* 0x00019200ff1a7b82 */ /* 0x000e620000000800 */
[-CC-:B--2---:R-:W-:Y:S02]  /*a960*/  SHF.R.U64 R21, R14, R12.reuse, R9.reuse ;  /* 0x0000000c0e157219 */ /* 0x184fe40000001209 */
[----:B------:R-:W-:-:S05]  /*a970*/  SHF.R.U32.HI R6, RZ, R12, R9 ;  /* 0x0000000cff067219 */ /* 0x000fca0000011609 */
[----:B------:R-:W2:Y:S01]  /*a980*/  LDC R27, c[0x0][0x638] ;  /* 0x00018e00ff1b7b82 */ /* 0x000ea20000000800 */
[-C--:B---3--:R-:W-:Y:S02]  /*a990*/  SHF.L.U32 R8, R8, R25.reuse, RZ ;  /* 0x0000001908087219 */ /* 0x088fe400000006ff */
[-CC-:B------:R-:W-:Y:S02]  /*a9a0*/  SHF.R.U64 R23, R21, R25.reuse, R6.reuse ;  /* 0x0000001915177219 */ /* 0x180fe40000001206 */
[----:B------:R-:W-:Y:S02]  /*a9b0*/  LOP3.LUT R32, RZ, R8, RZ, 0x33, !PT ;  /* 0x00000008ff207212 */ /* 0x000fe400078e33ff */
[----:B------:R-:W-:Y:S01]  /*a9c0*/  SHF.R.U32.HI R9, RZ, R25, R6 ;  /* 0x00000019ff097219 */ /* 0x000fe20000011606 */
[----:B------:R-:W3:Y:S01]  /*a9d0*/  LDC R31, c[0x0][0x610] ;  /* 0x00018400ff1f7b82 */ /* 0x000ee20000000800 */
[----:B------:R-:W-:Y:S01]  /*a9e0*/  IMAD.MOV.U32 R8, RZ, RZ, R23 ;  /* 0x000000ffff087224 */ /* 0x000fe200078e0017 */
[----:B------:R-:W-:Y:S06]  /*a9f0*/  @!P0 BRA `(.L_x_293) ;  /* 0x0000000000288947 */ /* 0x000fec0003800000 */
        /* <DEDUP_REMOVED lines=10> */
.L_x_293:
[----:B------:R-:W-:Y:S02]  /*aaa0*/  ISETP.NE.AND P0, PT, R2, 0x1, PT ;  /* 0x000000010200780c */ /* 0x000fe40003f05270 */
[----:B-1----:R-:W-:Y:S01]  /*aab0*/  SHF.R.U64 R6, R8, R26, R9 ;  /* 0x0000001a08067219 */ /* 0x002fe20000001209 */
[----:B0-----:R-:W-:Y:S01]  /*aac0*/  VIADD R9, R20, 0xffffffff ;  /* 0xffffffff14097836 */ /* 0x001fe20000000000 */
[----:B------:R-:W-:Y:S02]  /*aad0*/  SHF.L.U32 R30, R30, R25, RZ ;  /* 0x000000191e1e7219 */ /* 0x000fe400000006ff */
[----:B------:R-:W-:Y:S01]  /*aae0*/  LOP3.LUT R5, R21, R32, RZ, 0xc0, !PT ;  /* 0x0000002015057212 */ /* 0x000fe200078ec0ff */
[----:B------:R-:W-:-:S04]  /*aaf0*/  IMAD.MOV R8, RZ, RZ, -R6 ;  /* 0x000000ffff087224 */ /* 0x000fc800078e0a06 */
[----:B------:R-:W-:Y:S01]  /*ab00*/  IMAD R6, R30, R6, R5 ;  /* 0x000000061e067224 */ /* 0x000fe200078e0205 */
[----:B------:R-:W-:Y:S01]  /*ab10*/  LOP3.LUT R5, R14, R9, RZ, 0xc0, !PT ;  /* 0x000000090e057212 */ /* 0x000fe200078ec0ff */
[----:B------:R-:W-:Y:S02]  /*ab20*/  @P0 IMAD R3, R7, R24, R4 ;  /* 0x0000001807030224 */ /* 0x000fe400078e0204 */
[----:B--2---:R-:W-:Y:S02]  /*ab30*/  IMAD R4, R8, R27, R23 ;  /* 0x0000001b08047224 */ /* 0x004fe400078e0217 */
[----:B---3--:R-:W-:Y:S02]  /*ab40*/  IMAD R3, R6, R31, R3 ;  /* 0x0000001f06037224 */ /* 0x008fe400078e0203 */
[----:B------:R-:W-:Y:S02]  /*ab50*/  IMAD R4, R4, R20, R5 ;  /* 0x0000001404047224 */ /* 0x000fe400078e0205 */
[----:B------:R-:W-:-:S02]  /*ab60*/  IMAD.MOV.U32 R8, RZ, RZ, 0x1 ;  /* 0x00000001ff087424 */ /* 0x000fc400078e00ff */
[----:B------:R-:W-:Y:S01]  /*ab70*/  IMAD.MOV.U32 R6, RZ, RZ, R22 ;  /* 0x000000ffff067224 */ /* 0x000fe200078e0016 */
[----:B------:R-:W-:Y:S02]  /*ab80*/  SEL R21, R4, R3, !P0 ;  /* 0x0000000304157207 */ /* 0x000fe40004000000 */
[----:B------:R-:W-:-:S07]  /*ab90*/  SEL R20, R3, R4, !P0 ;  /* 0x0000000403147207 */ /* 0x000fce0004000000 */
.L_x_291:
[----:B------:R-:W-:-:S08]  /*aba0*/  NOP ;  /* 0x0000000000007918 */ /* 0x000fd00000000000 */
[----:B------:R-:W0:-:S00]  /*abb0*/  USETMAXREG.DEALLOC.CTAPOOL 0x28 ;  /* 0x00000028000079c8 */ /* 0x000e0000080e0500 */
[----:B0-----:R-:W-:-:S13]  /*abc0*/  ISETP.NE.AND P0, PT, R0, RZ, PT ;  /* 0x000000ff0000720c */ /* 0x001fda0003f05270 */
[----:B------:R-:W-:Y:S05]  /*abd0*/  @P0 EXIT ;  /* 0x000000000000094d */ /* 0x000fea0003800000 */
[----:B------:R-:W-:Y:S01]  /*abe0*/  LOP3.LUT P0, RZ, R8, 0xff, RZ, 0xc0, !PT ;  /* 0x000000ff08ff7812 */ /* 0x000fe2000780c0ff */
[----:B------:R-:W-:Y:S02]  /*abf0*/  IMAD.MOV.U32 R0, RZ, RZ, 0x1 ;  /* 0x00000001ff007424 */ /* 0x000fe400078e00ff */
[----:B------:R-:W-:-:S10]  /*ac00*/  IMAD.MOV.U32 R3, RZ, RZ, RZ ;  /* 0x000000ffff037224 */ /* 0x000fd400078e00ff */
[----:B------:R-:W-:Y:S05]  /*ac10*/  @!P0 BRA `(.L_x_294) ;  /* 0x0000000c00788947 */ /* 0x000fea0003800000 */
[----:B------:R-:W0:Y:S01]  /*ac20*/  LDC R0, c[0x0][0x28c] ;  /* 0x0000a300ff007b82 */ /* 0x000e220000000800 */
[----:B------:R-:W1:Y:S01]  /*ac30*/  S2R R11, SR_CgaCtaId ;  /* 0x00000000000b7919 */ /* 0x000e620000008800 */
[----:B------:R-:W-:Y:S01]  /*ac40*/  ULDC UR5, c[0x0][0x658] ;  /* 0x0001960000057ab9 */ /* 0x000fe20000000800 */
[----:B------:R-:W-:Y:S01]  /*ac50*/  UMOV UR7, 0xffffffff ;  /* 0xffffffff00077882 */ /* 0x000fe20000000000 */
[----:B------:R-:W-:Y:S01]  /*ac60*/  ULDC UR6, c[0x0][0xc] ;  /* 0x0000030000067ab9 */ /* 0x000fe20000000800 */
[----:B------:R-:W-:Y:S01]  /*ac70*/  USHF.L.U32 UR9, UR7, UR5, URZ ;  /* 0x0000000507097299 */ /* 0x000fe2000800063f */
[----:B------:R-:W-:Y:S01]  /*ac80*/  BSSY B0, `(.L_x_294) ;  /* 0x00000d7000007945 */ /* 0x000fe20003800000 */
[----:B------:R-:W-:Y:S01]  /*ac90*/  UMOV UR8, 0x1 ;  /* 0x0000000100087882 */ /* 0x000fe20000000000 */
[----:B------:R-:W-:Y:S01]  /*aca0*/  ULDC UR7, c[0x0][0x10] ;  /* 0x0000040000077ab9 */ /* 0x000fe20000000800 */
[----:B------:R-:W-:Y:S01]  /*acb0*/  USHF.L.U32 UR5, UR8, UR5, URZ ;  /* 0x0000000508057299 */ /* 0x000fe2000800063f */
[----:B------:R-:W-:Y:S01]  /*acc0*/  IMAD.MOV.U32 R9, RZ, RZ, 0x1 ;  /* 0x00000001ff097424 */ /* 0x000fe200078e00ff */
[----:B------:R-:W-:Y:S01]  /*acd0*/  UIMAD.WIDE.U32 UR6, UR6, UR7, URZ ;  /* 0x00000007060672a5 */ /* 0x000fe2000f8e003f */
[----:B------:R-:W-:Y:S01]  /*ace0*/  LOP3.LUT R13, R19, 0x2, RZ, 0xfc, !PT ;  /* 0x00000002130d7812 */ /* 0x000fe200078efcff */
[----:B------:R-:W-:Y:S01]  /*acf0*/  ULDC UR8, c[0x0][0x14] ;  /* 0x0000050000087ab9 */ /* 0x000fe20000000800 */
[----:B------:R-:W-:Y:S01]  /*ad00*/  ULDC UR4, c[0x0][0x600] ;  /* 0x0001800000047ab9 */ /* 0x000fe20000000800 */
[----:B------:R-:W-:-:S02]  /*ad10*/  UIMAD.WIDE.U32 UR30, UR6, UR8, URZ ;  /* 0x00000008061e72a5 */ /* 0x000fc4000f8e003f */
[----:B------:R-:W-:Y:S02]  /*ad20*/  UIMAD UR7, UR7, UR8, URZ ;  /* 0x00000008070772a4 */ /* 0x000fe4000f8e023f */
[----:B------:R-:W-:Y:S02]  /*ad30*/  UIADD3 UR4, UR4, -0x1, URZ ;  /* 0xffffffff04047890 */ /* 0x000fe4000fffe03f */
[----:B------:R-:W-:Y:S02]  /*ad40*/  ULOP3.LUT UR6, URZ, UR9, URZ, 0x33, !UPT ;  /* 0x000000093f067292 */ /* 0x000fe4000f8e333f */
[----:B------:R-:W-:Y:S01]  /*ad50*/  UIADD3 UR7, UR31, UR7, URZ ;  /* 0x000000071f077290 */ /* 0x000fe2000fffe03f */
[----:B0-----:R-:W-:Y:S01]  /*ad60*/  VIADD R0, R0, 0x3f ;  /* 0x0000003f00007836 */ /* 0x001fe20000000000 */
[----:B------:R-:W-:-:S04]  /*ad70*/  ULDC.64 UR38, c[0x0][0x198] ;  /* 0x0000660000267ab9 */ /* 0x000fc80000000a00 */
[----:B------:R-:W-:-:S04]  /*ad80*/  SHF.R.S32.HI R3, RZ, 0x1f, R0 ;  /* 0x0000001fff037819 */ /* 0x000fc80000011400 */
[----:B------:R-:W-:Y:S01]  /*ad90*/  LEA.HI R8, R3, R0, RZ, 0x6 ;  /* 0x0000000003087211 */ /* 0x000fe200078f30ff */
[C---:B-1----:R-:W-:Y:S02]  /*ada0*/  IMAD.SHL.U32 R10, R11.reuse, 0x80, RZ ;  /* 0x000000800b0a7824 */ /* 0x042fe400078e00ff */
[----:B------:R-:W-:Y:S01]  /*adb0*/  IMAD.SHL.U32 R11, R11, 0x1000, RZ ;  /* 0x000010000b0b7824 */ /* 0x000fe200078e00ff */
[----:B------:R-:W-:Y:S01]  /*adc0*/  SHF.R.S32.HI R8, RZ, 0x6, R8 ;  /* 0x00000006ff087819 */ /* 0x000fe20000011408 */
[----:B------:R-:W-:Y:S01]  /*add0*/  IMAD.MOV.U32 R0, RZ, RZ, 0x1 ;  /* 0x00000001ff007424 */ /* 0x000fe200078e00ff */
[----:B------:R-:W-:Y:S01]  /*ade0*/  LOP3.LUT R10, R10, 0x80, RZ, 0xc0, !PT ;  /* 0x000000800a0a7812 */ /* 0x000fe200078ec0ff */
[----:B------:R-:W-:Y:S01]  /*adf0*/  IMAD.MOV.U32 R3, RZ, RZ, RZ ;  /* 0x000000ffff037224 */ /* 0x000fe200078e00ff */
[----:B------:R-:W-:Y:S01]  /*ae00*/  LOP3.LUT R11, R11, 0x1000, RZ, 0xc0, !PT ;  /* 0x000010000b0b7812 */ /* 0x000fe200078ec0ff */
[----:B------:R-:W-:-:S07]  /*ae10*/  VIADD R12, R8, 0x1 ;  /* 0x00000001080c7836 */ /* 0x000fce0000000000 */
.L_x_305:
[----:B------:R-:W-:-:S03]  /*ae20*/  UMOV UR8, 0xffffffff ;  /* 0xffffffff00087882 */ /* 0x000fc60000000000 */
[----:B------:R-:W-:Y:S05]  /*ae30*/  BRA.DIV UR8, `(.L_x_295) ;  /* 0x0000000e08907947 */ /* 0x000fea000b800000 */
[----:B------:R-:W-:-:S13]  /*ae40*/  ELECT P6, URZ, PT ;  /* 0x00000000003f782f */ /* 0x000fda00038c0000 */
.L_x_314:
[----:B------:R-:W0:Y:S01]  /*ae50*/  LDC R4, c[0x0][0x28c] ;  /* 0x0000a300ff047b82 */ /* 0x000e220000000800 */
[----:B------:R-:W-:Y:S01]  /*ae60*/  BSSY B1, `(.L_x_296) ;  /* 0x0000044000017945 */ /* 0x000fe20003800000 */
[----:B0-----:R-:W-:-:S13]  /*ae70*/  ISETP.LT.OR P6, PT, R4, 0x1, !P6 ;  /* 0x000000010400780c */ /* 0x001fda00077c1670 */
[----:B------:R-:W-:Y:S05]  /*ae80*/  @P6 BRA `(.L_x_297) ;  /* 0x0000000400046947 */ /* 0x000fea0003800000 */
[----:B------:R-:W-:Y:S02]  /*ae90*/  IMAD.SHL.U32 R22, R20, 0x80, RZ ;  /* 0x0000008014167824 */ /* 0x000fe400078e00ff */
[----:B------:R-:W-:Y:S02]  /*aea0*/  IMAD R21, R21, 0x100, R10 ;  /* 0x0000010015157824 */ /* 0x000fe400078e020a */
[----:B------:R-:W-:Y:S02]  /*aeb0*/  IMAD.MOV.U32 R24, RZ, RZ, RZ ;  /* 0x000000ffff187224 */ /* 0x000fe400078e00ff */
[----:B------:R-:W-:Y:S02]  /*aec0*/  IMAD.MOV.U32 R4, RZ, RZ, R12 ;  /* 0x000000ffff047224 */ /* 0x000fe400078e000c */
[----:B------:R-:W-:Y:S02]  /*aed0*/  IMAD.MOV.U32 R5, RZ, RZ, R0 ;  /* 0x000000ffff057224 */ /* 0x000fe400078e0000 */
[----:B------:R-:W-:-:S07]  /*aee0*/  IMAD.MOV.U32 R14, RZ, RZ, R3 ;  /* 0x000000ffff0e7224 */ /* 0x000fce00078e0003 */
.L_x_300:
[----:B------:R-:W0:Y:S01]  /*aef0*/  S2R R20, SR_CgaCtaId ;  /* 0x0000000000147919 */ /* 0x000e220000008800 */
[----:B------:R-:W-:Y:S02]  /*af00*/  MOV R7, 0x400 ;  /* 0x0000040000077802 */ /* 0x000fe40000000f00 */
[----:B------:R-:W-:-:S13]  /*af10*/  LOP3.LUT P1, RZ, R18, 0x7f, RZ, 0xc0, !PT ;  /* 0x0000007f12ff7812 */ /* 0x000fda000782c0ff */
[----:B------:R-:W1:Y:S01]  /*af20*/  @!P1 LDC R15, c[0x0][0x500] ;  /* 0x00014000ff0f9b82 */ /* 0x000e620000000800 */
[----:B0-----:R-:W-:Y:S02]  /*af30*/  LEA R23, R20, R7, 0x18 ;  /* 0x0000000714177211 */ /* 0x001fe400078ec0ff */
[----:B------:R-:W-:-:S03]  /*af40*/  SHF.L.U32 R7, R5, 0x1f, RZ ;  /* 0x0000001f05077819 */ /* 0x000fc600000006ff */
[----:B------:R-:W-:-:S04]  /*af50*/  IMAD R20, R14, 0x8, R23 ;  /* 0x000000080e147824 */ /* 0x000fc800078e0217 */
[----:B------:R-:W0:Y:S02]  /*af60*/  SYNCS.PHASECHK.TRANS64.TRYWAIT P0, [R20+URZ+0x10], R7 ;  /* 0x00001007140075a7 */ /* 0x000e24000800017f */
[----:B01----:R-:W-:Y:S05]  /*af70*/  @!P0 BRA `(.L_x_298) ;  /* 0x0000000c00608947 */ /* 0x003fea0003800000 */
.L_x_315:
[----:B0-----:R-:W-:Y:S01]  /*af80*/  PRMT R7, R13, 0x9910, RZ ;  /* 0x000099100d077816 */ /* 0x001fe200000000ff */
[----:B------:R0:W-:Y:S03]  /*af90*/  @!P1 SYNCS.ARRIVE.TRANS64 RZ, [R20+URZ], R15 ;  /* 0x0000000f14ff99a7 */ /* 0x0001e6000800003f */
[----:B------:R-:W-:-:S13]  /*afa0*/  ISETP.NE.AND P0, PT, R7, 0x2, PT ;  /* 0x000000020700780c */ /* 0x000fda0003f05270 */
[----:B0-----:R-:W-:Y:S05]  /*afb0*/  @P0 BRA `(.L_x_299) ;  /* 0x0000000000040947 */ /* 0x001fea0003800000 */
[----:B------:R-:W-:Y:S01]  /*afc0*/  BPT.TRAP 0x1 ;  /* 0x000000040000795c */ /* 0x000fe20000300000 */
.L_x_299:
[----:B------:R-:W-:Y:S01]  /*afd0*/  IMAD R7, R14, 0x8000, R23 ;  /* 0x000080000e077824 */ /* 0x000fe200078e0217 */
[----:B------:R-:W-:Y:S01]  /*afe0*/  R2UR UR34, R24 ;  /* 0x00000000182272ca */ /* 0x000fe200000e0000 */
[----:B------:R-:W-:Y:S01]  /*aff0*/  VIADD R4, R4, 0xffffffff ;  /* 0xffffffff04047836 */ /* 0x000fe20000000000 */
[----:B------:R-:W-:Y:S01]  /*b000*/  R2UR UR33, R20 ;  /* 0x00000000142172ca */ /* 0x000fe200000e0000 */
[----:B------:R-:W-:Y:S01]  /*b010*/  UIADD3 UR14, UP0, UR38, 0xf0, URZ ;  /* 0x000000f0260e7890 */ /* 0x000fe2000ff1e03f */
[----:B------:R-:W-:Y:S01]  /*b020*/  R2UR UR24, R7 ;  /* 0x00000000071872ca */ /* 0x000fe200000e0000 */
[----:B------:R-:W-:Y:S01]  /*b030*/  IMAD R7, R14, 0x4000, R11 ;  /* 0x000040000e077824 */ /* 0x000fe200078e020b */
[----:B------:R-:W-:Y:S01]  /*b040*/  R2UR UR36, R6 ;  /* 0x00000000062472ca */ /* 0x000fe200000e0000 */
[----:B------:R-:W-:Y:S01]  /*b050*/  UIADD3 UR40, UP1, UR38, 0x1f0, URZ ;  /* 0x000001f026287890 */ /* 0x000fe2000ff3e03f */
[----:B------:R-:W-:Y:S01]  /*b060*/  R2UR UR35, R22 ;  /* 0x00000000162372ca */ /* 0x000fe200000e0000 */
[----:B------:R-:W-:Y:S01]  /*b070*/  IMAD R7, R7, 0x4, R23 ;  /* 0x0000000407077824 */ /* 0x000fe200078e0217 */
[----:B------:R-:W-:Y:S01]  /*b080*/  R2UR UR19, R21 ;  /* 0x00000000151372ca */ /* 0x000fe200000e0000 */
[----:B------:R-:W-:Y:S01]  /*b090*/  UIADD3.X UR15, URZ, UR39, URZ, UP0, !UPT ;  /* 0x000000273f0f7290 */ /* 0x000fe200087fe43f */
[----:B------:R-:W-:Y:S01]  /*b0a0*/  ISETP.GT.AND P1, PT, R4, 0x1, PT ;  /* 0x000000010400780c */ /* 0x000fe20003f24270 */
[----:B------:R-:W-:Y:S01]  /*b0b0*/  UIADD3 UR26, UR34, 0x20, URZ ;  /* 0x00000020221a7890 */ /* 0x000fe2000fffe03f */
[----:B------:R-:W-:Y:S01]  /*b0c0*/  R2UR UR8, R7 ;  /* 0x00000000070872ca */ /* 0x000fe200000e0000 */
[----:B------:R-:W-:Y:S01]  /*b0d0*/  UIADD3.X UR41, URZ, UR39, URZ, UP1, !UPT ;  /* 0x000000273f297290 */ /* 0x000fe20008ffe43f */
[----:B------:R-:W-:Y:S01]  /*b0e0*/  VIADD R14, R14, 0x1 ;  /* 0x000000010e0e7836 */ /* 0x000fe20000000000 */
[----:B------:R-:W-:Y:S01]  /*b0f0*/  UIADD3 UR32, UR24, 0x100, URZ ;  /* 0x0000010018207890 */ /* 0x000fe2000fffe03f */
[----:B------:R-:W-:Y:S01]  /*b100*/  VIADD R24, R24, 0x40 ;  /* 0x0000004018187836 */ /* 0x000fe20000000000 */
[----:B------:R-:W-:Y:S01]  /*b110*/  UIADD3 UR24, UR24, 0x4100, URZ ;  /* 0x0000410018187890 */ /* 0x000fe2000fffe03f */
[----:B------:R-:W-:Y:S01]  /*b120*/  UMOV UR22, 0x0 ;  /* 0x0000000000167882 */ /* 0x000fe20000000000 */
[----:B------:R-:W-:Y:S01]  /*b130*/  UMOV UR23, 0x10000000 ;  /* 0x1000000000177882 */ /* 0x000fe20000000000 */
[----:B------:R-:W-:Y:S01]  /*b140*/  ISETP.NE.AND P0, PT, R14, 0x2, PT ;  /* 0x000000020e00780c */ /* 0x000fe20003f05270 */
[----:B------:R-:W-:Y:S01]  /*b150*/  UMOV UR25, UR33 ;  /* 0x0000002100197c82 */ /* 0x000fe20008000000 */
[----:B------:R-:W-:Y:S01]  /*b160*/  UMOV UR28, UR36 ;  /* 0x00000024001c7c82 */ /* 0x000fe20008000000 */
[----:B------:R-:W-:-:S02]  /*b170*/  UMOV UR27, UR35 ;  /* 0x00000023001b7c82 */ /* 0x000fc40008000000 */
[----:B------:R-:W-:Y:S01]  /*b180*/  UIADD3 UR16, UR8, 0x10100, URZ ;  /* 0x0001010008107890 */ /* 0x000fe2000fffe03f */
[----:B------:R0:W-:Y:S01]  /*b190*/  UTMALDG.3D [UR32], [UR14], desc[UR22] ;  /* 0x000016200e0075b4 */ /* 0x0001e20008011000 */
[----:B------:R-:W-:Y:S01]  /*b1a0*/  UIADD3 UR8, UR8, 0x18100, URZ ;  /* 0x0001810008087890 */ /* 0x000fe2000fffe03f */
[----:B------:R-:W-:Y:S01]  /*b1b0*/  SEL R20, RZ, 0x1, P0 ;  /* 0x00000001ff147807 */ /* 0x000fe20000000000 */
[----:B------:R-:W-:Y:S01]  /*b1c0*/  UMOV UR13, 0x30000 ;  /* 0x00030000000d7882 */ /* 0x000fe20000000000 */
[----:B------:R-:W-:Y:S01]  /*b1d0*/  UMOV UR17, UR33 ;  /* 0x0000002100117c82 */ /* 0x000fe20008000000 */
[----:B------:R-:W-:Y:S01]  /*b1e0*/  UMOV UR18, UR34 ;  /* 0x0000002200127c82 */ /* 0x000fe20008000000 */
[----:B------:R-:W-:Y:S01]  /*b1f0*/  UMOV UR20, UR36 ;  /* 0x0000002400147c82 */ /* 0x000fe20008000000 */
[----:B------:R-:W-:Y:S01]  /*b200*/  UMOV UR9, UR33 ;  /* 0x0000002100097c82 */ /* 0x000fe20008000000 */
[----:B------:R-:W-:Y:S01]  /*b210*/  UMOV UR11, UR19 ;  /* 0x00000013000b7c82 */ /* 0x000fe20008000000 */
[----:B------:R-:W-:Y:S01]  /*b220*/  UMOV UR12, UR36 ;  /* 0x00000024000c7c82 */ /* 0x000fe20008000000 */
[----:B------:R0:W-:Y:S01]  /*b230*/  UTMALDG.3D [UR24], [UR14], desc[UR22] ;  /* 0x000016180e0075b4 */ /* 0x0001e20008011000 */
[----:B------:R-:W-:Y:S01]  /*b240*/  UMOV UR10, UR26 ;  /* 0x0000001a000a7c82 */ /* 0x000fe20008000000 */
[----:B------:R-:W-:-:S02]  /*b250*/  LOP3.LUT R5, R5, R20, RZ, 0x3c, !PT ;  /* 0x0000001405057212 */ /* 0x000fc400078e3cff */
[----:B------:R-:W-:Y:S01]  /*b260*/  SEL R14, R14, RZ, P0 ;  /* 0x000000ff0e0e7207 */ /* 0x000fe20000000000 */
[----:B------:R0:W-:Y:S01]  /*b270*/  UTMALDG.3D.MULTICAST [UR16], [UR40], UR13, desc[UR22] ;  /* 0x00001610280073b4 */ /* 0x0001e2000801180d */
[----:B------:R0:W-:Y:S02]  /*b280*/  UTMALDG.3D.MULTICAST [UR8], [UR40], UR13, desc[UR22] ;  /* 0x00001608280073b4 */ /* 0x0001e4000801180d */
[----:B0-----:R-:W-:Y:S05]  /*b290*/  @P1 BRA `(.L_x_300) ;  /* 0xfffffffc00141947 */ /* 0x001fea000383ffff */
.L_x_297:
[----:B------:R-:W-:Y:S05]  /*b2a0*/  BSYNC B1 ;  /* 0x0000000000017941 */ /* 0x000fea0003800000 */
.L_x_296:
[----:B------:R-:W-:Y:S01]  /*b2b0*/  LOP3.LUT P1, RZ, R9, 0xff, RZ, 0xc0, !PT ;  /* 0x000000ff09ff7812 */ /* 0x000fe2000782c0ff */
[----:B------:R-:W-:Y:S01]  /*b2c0*/  IMAD.IADD R3, R8, 0x1, R3 ;  /* 0x0000000108037824 */ /* 0x000fe200078e0203 */
[----:B------:R-:W-:Y:S01]  /*b2d0*/  IADD3 R16, P2, R16, UR30, RZ ;  /* 0x0000001e10107c10 */ /* 0x000fe2000ff5e0ff */
[----:B------:R-:W-:Y:S01]  /*b2e0*/  ULDC.64 UR8, c[0x0][0x650] ;  /* 0x0001940000087ab9 */ /* 0x000fe20000000a00 */
[----:B------:R-:W-:Y:S01]  /*b2f0*/  BSSY B1, `(.L_x_301) ;  /* 0x000006d000017945 */ /* 0x000fe20003800000 */
[----:B------:R-:W-:Y:S01]  /*b300*/  IMAD.MOV.U32 R20, RZ, RZ, -0x1 ;  /* 0xffffffffff147424 */ /* 0x000fe200078e00ff */
[----:B------:R-:W-:Y:S01]  /*b310*/  ISETP.GT.U32.AND P0, PT, R3, 0x1, PT ;  /* 0x000000010300780c */ /* 0x000fe20003f04070 */
[----:B------:R-:W-:Y:S01]  /*b320*/  IMAD.MOV.U32 R21, RZ, RZ, -0x1 ;  /* 0xffffffffff157424 */ /* 0x000fe200078e00ff */
[----:B------:R-:W-:Y:S02]  /*b330*/  SHF.R.U32.HI R4, RZ, 0x1, R3 ;  /* 0x00000001ff047819 */ /* 0x000fe40000011603 */
[----:B------:R-:W-:-:S02]  /*b340*/  ISETP.LT.U32.AND P0, PT, R8, 0x2, P0 ;  /* 0x000000020800780c */ /* 0x000fc40000701070 */
[----:B------:R-:W-:Y:S01]  /*b350*/  IADD3.X R17, R17, UR7, RZ, P2, !PT ;  /* 0x0000000711117c10 */ /* 0x000fe200097fe4ff */
[----:B------:R-:W0:Y:S01]  /*b360*/  @P1 S2R R6, SR_CgaCtaId ;  /* 0x0000000000061919 */ /* 0x000e220000008800 */
[----:B------:R-:W-:Y:S02]  /*b370*/  @P1 MOV R5, 0x400 ;  /* 0x0000040000051802 */ /* 0x000fe40000000f00 */
[----:B------:R-:W-:Y:S02]  /*b380*/  ISETP.GE.U32.AND P2, PT, R16, UR8, PT ;  /* 0x0000000810007c0c */ /* 0x000fe4000bf46070 */
[----:B------:R-:W-:Y:S02]  /*b390*/  LOP3.LUT R4, R4, 0x1, RZ, 0xc0, !PT ;  /* 0x0000000104047812 */ /* 0x000fe400078ec0ff */
[----:B------:R-:W-:Y:S02]  /*b3a0*/  LOP3.LUT R3, R3, 0x1, RZ, 0xc0, !PT ;  /* 0x0000000103037812 */ /* 0x000fe400078ec0ff */
[----:B------:R-:W-:-:S02]  /*b3b0*/  PRMT R9, RZ, 0x7610, R9 ;  /* 0x00007610ff097816 */ /* 0x000fc40000000009 */
[----:B0-----:R-:W-:Y:S01]  /*b3c0*/  @P1 LEA R5, R6, R5, 0x18 ;  /* 0x0000000506051211 */ /* 0x001fe200078ec0ff */
[----:B------:R-:W-:-:S03]  /*b3d0*/  IMAD.MOV.U32 R6, RZ, RZ, -0x1 ;  /* 0xffffffffff067424 */ /* 0x000fc600078e00ff */
[----:B------:R0:W-:Y:S01]  /*b3e0*/  @P1 SYNCS.ARRIVE.TRANS64.A1T0 RZ, [R5+URZ+0x38], RZ ;  /* 0x000038ff05ff19a7 */ /* 0x0001e2000810003f */
[----:B------:R-:W-:-:S04]  /*b3f0*/  ISETP.NE.U32.AND P1, PT, R4, 0x1, PT ;  /* 0x000000010400780c */ /* 0x000fc80003f25070 */
[----:B------:R-:W-:Y:S02]  /*b400*/  ISETP.GT.U32.AND P1, PT, R8, 0x1, !P1 ;  /* 0x000000010800780c */ /* 0x000fe40004f24070 */
[----:B0-----:R-:W-:Y:S02]  /*b410*/  SEL R5, RZ, 0x1, !P0 ;  /* 0x00000001ff057807 */ /* 0x001fe40004000000 */
[----:B------:R-:W-:Y:S02]  /*b420*/  ISETP.GE.U32.AND.EX P0, PT, R17, UR9, PT, P2 ;  /* 0x0000000911007c0c */ /* 0x000fe4000bf06120 */
[----:B------:R-:W-:-:S04]  /*b430*/  SEL R4, RZ, 0x1, !P1 ;  /* 0x00000001ff047807 */ /* 0x000fc80004800000 */
[----:B------:R-:W-:Y:S02]  /*b440*/  LOP3.LUT R0, R4, R0, R5, 0x96, !PT ;  /* 0x0000000004007212 */ /* 0x000fe400078e9605 */
[----:B------:R-:W-:-:S05]  /*b450*/  PRMT R4, RZ, 0x7610, R4 ;  /* 0x00007610ff047816 */ /* 0x000fca0000000004 */
[----:B------:R-:W-:Y:S05]  /*b460*/  @P0 BRA `(.L_x_302) ;  /* 0x0000000400540947 */ /* 0x000fea0003800000 */
[----:B------:R-:W0:Y:S01]  /*b470*/  S2R R15, SR_CTAID.X ;  /* 0x00000000000f7919 */ /* 0x000e220000002500 */
[----:B------:R-:W-:Y:S01]  /*b480*/  ULDC.64 UR8, c[0x0][0x628] ;  /* 0x00018a0000087ab9 */ /* 0x000fe20000000a00 */
[----:B------:R-:W-:Y:S01]  /*b490*/  ULDC UR11, c[0x0][0x630] ;  /* 0x00018c00000b7ab9 */ /* 0x000fe20000000800 */
[----:B------:R-:W-:Y:S01]  /*b4a0*/  ISETP.NE.U32.AND P0, PT, RZ, UR8, PT ;  /* 0x00000008ff007c0c */ /* 0x000fe2000bf05070 */
[----:B------:R-:W1:Y:S01]  /*b4b0*/  S2R R20, SR_CTAID.Y ;  /* 0x0000000000147919 */ /* 0x000e620000002600 */
[----:B------:R-:W-:Y:S01]  /*b4c0*/  ULDC UR12, c[0x0][0x150] ;  /* 0x00005400000c7ab9 */ /* 0x000fe20000000800 */
[----:B------:R-:W-:Y:S01]  /*b4d0*/  IMAD.MOV.U32 R4, RZ, RZ, R16 ;  /* 0x000000ffff047224 */ /* 0x000fe200078e0010 */
[----:B------:R-:W-:Y:S01]  /*b4e0*/  ISETP.NE.AND.EX P0, PT, RZ, UR9, PT, P0 ;  /* 0x00000009ff007c0c */ /* 0x000fe2000bf05300 */
[----:B------:R-:W-:Y:S01]  /*b4f0*/  IMAD.MOV.U32 R5, RZ, RZ, R17 ;  /* 0x000000ffff057224 */ /* 0x000fe200078e0011 */
[----:B0-----:R-:W-:-:S11]  /*b500*/  I2FP.F32.U32 R22, R15 ;  /* 0x0000000f00167245 */ /* 0x001fd60000201000 */
[----:B------:R-:W-:Y:S05]  /*b510*/  @!P0 BRA `(.L_x_303) ;  /* 0x0000000000288947 */ /* 0x000fea0003800000 */
[----:B------:R-:W-:Y:S02]  /*b520*/  ULDC UR10, c[0x0][0x634] ;  /* 0x00018d00000a7ab9 */ /* 0x000fe40000000800 */
[----:B------:R-:W-:-:S05]  /*b530*/  IADD3 R5, P0, R16, UR10, RZ ;  /* 0x0000000a10057c10 */ /* 0x000fca000ff1e0ff */
[----:B------:R-:W-:-:S04]  /*b540*/  IMAD.X R21, RZ, RZ, R17, P0 ;  /* 0x000000ffff157224 */ /* 0x000fc800000e0611 */
[----:B------:R-:W-:-:S04]  /*b550*/  IMAD.WIDE.U32 R6, R21, UR8, RZ ;  /* 0x0000000815067c25 */ /* 0x000fc8000f8e00ff */
[----:B------:R-:W-:-:S04]  /*b560*/  IMAD.WIDE.U32 R6, P0, R5, UR9, R6 ;  /* 0x0000000905067c25 */ /* 0x000fc8000f800006 */
[----:B------:R-:W-:-:S04]  /*b570*/  IMAD.WIDE.U32 R4, R5, UR8, RZ ;  /* 0x0000000805047c25 */ /* 0x000fc8000f8e00ff */
[----:B------:R-:W-:Y:S01]  /*b580*/  IMAD.MOV.U32 R4, RZ, RZ, R7 ;  /* 0x000000ffff047224 */ /* 0x000fe200078e0007 */
[----:B------:R-:W-:Y:S01]  /*b590*/  IADD3 RZ, P1, R5, R6, RZ ;  /* 0x0000000605ff7210 */ /* 0x000fe20007f3e0ff */
[----:B------:R-:W-:-:S04]  /*b5a0*/  IMAD.X R5, RZ, RZ, RZ, P0 ;  /* 0x000000ffff057224 */ /* 0x000fc800000e06ff */
[----:B------:R-:W-:-:S08]  /*b5b0*/  IMAD.WIDE.U32.X R4, R21, UR9, R4, P1 ;  /* 0x0000000915047c25 */ /* 0x000fd000088e0404 */
.L_x_303:
[--C-:B------:R-:W-:Y:S01]  /*b5c0*/  SHF.R.U64 R14, R4, UR11, R5.reuse ;  /* 0x0000000b040e7c19 */ /* 0x100fe20008001205 */
[----:B------:R-:W-:Y:S01]  /*b5d0*/  FMUL R22, R22, UR12 ;  /* 0x0000000c16167c20 */ /* 0x000fe20008400000 */
[----:B------:R-:W-:Y:S01]  /*b5e0*/  SHF.R.U32.HI R4, RZ, UR11, R5 ;  /* 0x0000000bff047c19 */ /* 0x000fe20008011605 */
[----:B------:R-:W0:Y:S01]  /*b5f0*/  LDC R6, c[0x0][0x144] ;  /* 0x00005100ff067b82 */ /* 0x000e220000000800 */
[----:B------:R-:W-:Y:S01]  /*b600*/  IADD3 R5, P0, RZ, -R14, RZ ;  /* 0x8000000eff057210 */ /* 0x000fe20007f1e0ff */
[----:B------:R-:W-:Y:S01]  /*b610*/  ULDC UR10, c[0x0][0x154] ;  /* 0x00005500000a7ab9 */ /* 0x000fe20000000800 */
[----:B-1----:R-:W-:Y:S01]  /*b620*/  I2FP.F32.U32 R7, R20 ;  /* 0x0000001400077245 */ /* 0x002fe20000201000 */
[----:B------:R-:W1:Y:S01]  /*b630*/  F2I.U32.TRUNC.NTZ R22, R22 ;  /* 0x0000001600167305 */ /* 0x000e62000020f000 */
[----:B------:R-:W-:Y:S01]  /*b640*/  ULDC.64 UR8, c[0x0][0x620] ;  /* 0x0001880000087ab9 */ /* 0x000fe20000000a00 */
[----:B------:R-:W-:Y:S01]  /*b650*/  IMAD.X R4, RZ, RZ, ~R4, P0 ;  /* 0x000000ffff047224 */ /* 0x000fe200000e0e04 */
[----:B------:R-:W-:Y:S01]  /*b660*/  ISETP.NE.AND P2, PT, R2, 0x1, PT ;  /* 0x000000010200780c */ /* 0x000fe20003f45270 */
[----:B------:R-:W-:Y:S01]  /*b670*/  FMUL R23, R7, UR10 ;  /* 0x0000000a07177c20 */ /* 0x000fe20008400000 */
[----:B------:R-:W2:Y:S01]  /*b680*/  LDC R25, c[0x0][0x148] ;  /* 0x00005200ff197b82 */ /* 0x000ea20000000800 */
[----:B------:R-:W-:Y:S01]  /*b690*/  IMAD R4, R4, UR8, RZ ;  /* 0x0000000804047c24 */ /* 0x000fe2000f8e02ff */
[----:B------:R-:W-:-:S02]  /*b6a0*/  ULDC.64 UR10, c[0x0][0x640] ;  /* 0x00019000000a7ab9 */ /* 0x000fc40000000a00 */
[----:B------:R-:W-:Y:S01]  /*b6b0*/  ISETP.NE.U32.AND P0, PT, RZ, UR10, PT ;  /* 0x0000000aff007c0c */ /* 0x000fe2000bf05070 */
[----:B------:R-:W3:Y:S01]  /*b6c0*/  F2I.U32.TRUNC.NTZ R23, R23 ;  /* 0x0000001700177305 */ /* 0x000ee2000020f000 */
[C---:B------:R-:W-:Y:S02]  /*b6d0*/  IMAD R7, R5.reuse, UR9, R4 ;  /* 0x0000000905077c24 */ /* 0x040fe4000f8e0204 */
[----:B------:R-:W-:Y:S01]  /*b6e0*/  IMAD.WIDE.U32 R4, R5, UR8, R16 ;  /* 0x0000000805047c25 */ /* 0x000fe2000f8e0010 */
[----:B------:R-:W-:Y:S01]  /*b6f0*/  ULDC UR8, c[0x0][0x618] ;  /* 0x0001860000087ab9 */ /* 0x000fe20000000800 */
[----:B------:R-:W-:Y:S02]  /*b700*/  ISETP.NE.AND.EX P0, PT, RZ, UR11, PT, P0 ;  /* 0x0000000bff007c0c */ /* 0x000fe4000bf05300 */
[----:B------:R-:W-:Y:S02]  /*b710*/  IMAD.IADD R5, R5, 0x1, R7 ;  /* 0x0000000105057824 */ /* 0x000fe400078e0207 */
[----:B-1----:R-:W-:-:S03]  /*b720*/  IMAD.MOV R22, RZ, RZ, -R22 ;  /* 0x000000ffff167224 */ /* 0x002fc600078e0a16 */
[----:B------:R-:W-:Y:S01]  /*b730*/  SHF.R.U64 R21, R4, UR8, R5 ;  /* 0x0000000804157c19 */ /* 0x000fe20008001205 */
[----:B0-----:R-:W-:Y:S01]  /*b740*/  IMAD R15, R6, R22, R15 ;  /* 0x00000016060f7224 */ /* 0x001fe200078e020f */
[----:B------:R-:W-:Y:S01]  /*b750*/  SHF.R.U32.HI R4, RZ, UR8, R5 ;  /* 0x00000008ff047c19 */ /* 0x000fe20008011605 */
[----:B------:R-:W-:Y:S01]  /*b760*/  ULDC UR8, c[0x0][0x608] ;  /* 0x0001820000087ab9 */ /* 0x000fe20000000800 */
[----:B---3--:R-:W-:Y:S02]  /*b770*/  IMAD.MOV R6, RZ, RZ, -R23 ;  /* 0x000000ffff067224 */ /* 0x008fe400078e0a17 */
[--C-:B------:R-:W-:Y:S02]  /*b780*/  SHF.R.U64 R22, R21, UR8, R4.reuse ;  /* 0x0000000815167c19 */ /* 0x100fe40008001204 */
[----:B------:R-:W-:Y:S01]  /*b790*/  SHF.R.U32.HI R5, RZ, UR8, R4 ;  /* 0x00000008ff057c19 */ /* 0x000fe20008011604 */
[----:B------:R-:W-:Y:S01]  /*b7a0*/  ULDC UR8, c[0x0][0x658] ;  /* 0x0001960000087ab9 */ /* 0x000fe20000000800 */
[----:B--2---:R-:W-:-:S02]  /*b7b0*/  @P2 IMAD R15, R25, R6, R20 ;  /* 0x00000006190f2224 */ /* 0x004fc400078e0214 */
[--C-:B------:R-:W-:Y:S02]  /*b7c0*/  SHF.R.U64 R20, R22, UR8, R5.reuse ;  /* 0x0000000816147c19 */ /* 0x100fe40008001205 */
[----:B------:R-:W-:-:S03]  /*b7d0*/  SHF.R.U32.HI R23, RZ, UR8, R5 ;  /* 0x00000008ff177c19 */ /* 0x000fc60008011605 */
[----:B------:R-:W-:Y:S02]  /*b7e0*/  IMAD.MOV.U32 R6, RZ, RZ, R20 ;  /* 0x000000ffff067224 */ /* 0x000fe400078e0014 */
[----:B------:R-:W-:Y:S01]  /*b7f0*/  IMAD.MOV.U32 R5, RZ, RZ, R23 ;  /* 0x000000ffff057224 */ /* 0x000fe200078e0017 */
[----:B------:R-:W-:Y:S06]  /*b800*/  @!P0 BRA `(.L_x_304) ;  /* 0x00000000002c8947 */ /* 0x000fec0003800000 */
        /* <DEDUP_REMOVED lines=9> */
[----:B------:R-:W-:-:S04]  /*b8a0*/  IMAD.WIDE.U32.X R4, R23, UR11, R4, P1 ;  /* 0x0000000b17047c25 */ /* 0x000fc800088e0404 */
[----:B------:R-:W-:-:S07]  /*b8b0*/  IMAD.MOV.U32 R6, RZ, RZ, R4 ;  /* 0x000000ffff067224 */ /* 0x000fce00078e0004 */
.L_x_304:
[----:B------:R-:W-:Y:S01]  /*b8c0*/  ULDC UR8, c[0x0][0x648] ;  /* 0x0001920000087ab9 */ /* 0x000fe20000000800 */
[----:B------:R-:W-:Y:S01]  /*b8d0*/  LOP3.LUT R4, R22, UR6, RZ, 0xc0, !PT ;  /* 0x0000000616047c12 */ /* 0x000fe2000f8ec0ff */
[----:B------:R-:W-:Y:S01]  /*b8e0*/  ULDC UR9, c[0x0][0x610] ;  /* 0x0001840000097ab9 */ /* 0x000fe20000000800 */
[----:B------:R-:W-:Y:S01]  /*b8f0*/  SHF.R.U64 R5, R6, UR8, R5 ;  /* 0x0000000806057c19 */ /* 0x000fe20008001205 */
[----:B------:R-:W-:Y:S01]  /*b900*/  ULDC UR8, c[0x0][0x638] ;  /* 0x00018e0000087ab9 */ /* 0x000fe20000000800 */
[----:B------:R-:W-:Y:S01]  /*b910*/  LOP3.LUT R21, R21, UR4, RZ, 0xc0, !PT ;  /* 0x0000000415157c12 */ /* 0x000fe2000f8ec0ff */
[----:B------:R-:W-:Y:S02]  /*b920*/  IMAD.MOV.U32 R6, RZ, RZ, R14 ;  /* 0x000000ffff067224 */ /* 0x000fe400078e000e */
[----:B------:R-:W-:Y:S02]  /*b930*/  IMAD.MOV R7, RZ, RZ, -R5 ;  /* 0x000000ffff077224 */ /* 0x000fe400078e0a05 */
[----:B------:R-:W-:-:S02]  /*b940*/  IMAD R4, R5, UR5, R4 ;  /* 0x0000000505047c24 */ /* 0x000fc4000f8e0204 */
[----:B------:R-:W-:Y:S01]  /*b950*/  IMAD R20, R7, UR8, R20 ;  /* 0x0000000807147c24 */ /* 0x000fe2000f8e0214 */
[----:B------:R-:W-:Y:S01]  /*b960*/  ULDC UR8, c[0x0][0x600] ;  /* 0x0001800000087ab9 */ /* 0x000fe20000000800 */
[----:B------:R-:W-:Y:S02]  /*b970*/  IMAD R15, R4, UR9, R15 ;  /* 0x00000009040f7c24 */ /* 0x000fe4000f8e020f */
[----:B------:R-:W-:Y:S02]  /*b980*/  IMAD R20, R20, UR8, R21 ;  /* 0x0000000814147c24 */ /* 0x000fe4000f8e0215 */
[----:B------:R-:W-:-:S03]  /*b990*/  IMAD.MOV.U32 R4, RZ, RZ, 0x1 ;  /* 0x00000001ff047424 */ /* 0x000fc600078e00ff */
[----:B------:R-:W-:Y:S02]  /*b9a0*/  SEL R21, R20, R15, !P2 ;  /* 0x0000000f14157207 */ /* 0x000fe40005000000 */
[----:B------:R-:W-:-:S07]  /*b9b0*/  SEL R20, R15, R20, !P2 ;  /* 0x000000140f147207 */ /* 0x000fce0005000000 */
.L_x_302:
[----:B------:R-:W-:Y:S05]  /*b9c0*/  BSYNC B1 ;  /* 0x0000000000017941 */ /* 0x000fea0003800000 */
.L_x_301:
[----:B------:R-:W-:-:S13]  /*b9d0*/  LOP3.LUT P0, RZ, R4, 0xff, RZ, 0xc0, !PT ;  /* 0x000000ff04ff7812 */ /* 0x000fda000780c0ff */
[----:B------:R-:W-:Y:S05]  /*b9e0*/  @P0 BRA `(.L_x_305) ;  /* 0xfffffff4000c0947 */ /* 0x000fea000383ffff */
[----:B------:R-:W-:Y:S05]  /*b9f0*/  BSYNC B0 ;  /* 0x0000000000007941 */ /* 0x000fea0003800000 */
.L_x_294:
[----:B------:R-:W-:-:S03]  /*ba00*/  UMOV UR8, 0xffffffff ;  /* 0xffffffff00087882 */ /* 0x000fc60000000000 */
[----:B------:R-:W-:Y:S05]  /*ba10*/  BRA.DIV UR8, `(.L_x_306) ;  /* 0x0000000208cc7947 */ /* 0x000fea000b800000 */
[----:B------:R-:W-:-:S13]  /*ba20*/  ELECT P6, URZ, PT ;  /* 0x00000000003f782f */ /* 0x000fda00038c0000 */
.L_x_318:
[----:B------:R-:W-:Y:S04]  /*ba30*/  BSSY B0, `(.L_x_307) ;  /* 0x0000019000007945 */ /* 0x000fe80003800000 */
[----:B------:R-:W-:Y:S05]  /*ba40*/  @!P6 BRA `(.L_x_308) ;  /* 0x00000000005ce947 */ /* 0x000fea0003800000 */
[----:B------:R-:W-:-:S04]  /*ba50*/  LOP3.LUT R19, R19, 0x2, RZ, 0xfc, !PT ;  /* 0x0000000213137812 */ /* 0x000fc800078efcff */
[----:B------:R-:W-:-:S13]  /*ba60*/  ISETP.NE.AND P0, PT, R19, 0x3, PT ;  /* 0x000000031300780c */ /* 0x000fda0003f05270 */
[----:B------:R-:W-:Y:S05]  /*ba70*/  @!P0 BRA `(.L_x_309) ;  /* 0x0000000000048947 */ /* 0x000fea0003800000 */
[----:B------:R-:W-:Y:S01]  /*ba80*/  BPT.TRAP 0x1 ;  /* 0x000000040000795c */ /* 0x000fe20000300000 */
.L_x_309:
[----:B------:R-:W0:Y:S01]  /*ba90*/  S2R R5, SR_CgaCtaId ;  /* 0x0000000000057919 */ /* 0x000e220000008800 */
[----:B------:R-:W-:Y:S02]  /*baa0*/  MOV R2, 0x400 ;  /* 0x0000040000027802 */ /* 0x000fe40000000f00 */
[----:B------:R-:W-:Y:S02]  /*bab0*/  SHF.L.U32 R4, R0, 0x1f, RZ ;  /* 0x0000001f00047819 */ /* 0x000fe400000006ff */
[----:B0-----:R-:W-:-:S05]  /*bac0*/  LEA R2, R5, R2, 0x18 ;  /* 0x0000000205027211 */ /* 0x001fca00078ec0ff */
[----:B------:R-:W-:-:S04]  /*bad0*/  VIADD R2, R2, 0x10 ;  /* 0x0000001002027836 */ /* 0x000fc80000000000 */
[C---:B------:R-:W-:Y:S02]  /*bae0*/  IMAD R7, R3.reuse, 0x8, R2 ;  /* 0x0000000803077824 */ /* 0x040fe400078e0202 */
[----:B------:R-:W-:Y:S02]  /*baf0*/  VIADD R3, R3, 0x1 ;  /* 0x0000000103037836 */ /* 0x000fe40000000000 */
[----:B------:R-:W0:Y:S03]  /*bb00*/  SYNCS.PHASECHK.TRANS64.TRYWAIT P0, [R7+URZ], R4 ;  /* 0x00000004070075a7 */ /* 0x000e26000800017f */
[----:B------:R-:W-:-:S04]  /*bb10*/  ISETP.NE.AND P1, PT, R3, 0x2, PT ;  /* 0x000000020300780c */ /* 0x000fc80003f25270 */
[----:B------:R-:W-:Y:S02]  /*bb20*/  SEL R5, RZ, 0x1, P1 ;  /* 0x00000001ff057807 */ /* 0x000fe40000800000 */
[----:B------:R-:W-:Y:S02]  /*bb30*/  SEL R3, R3, RZ, P1 ;  /* 0x000000ff03037207 */ /* 0x000fe40000800000 */
[----:B------:R-:W-:Y:S01]  /*bb40*/  LOP3.LUT R0, R0, R5, RZ, 0x3c, !PT ;  /* 0x0000000500007212 */ /* 0x000fe200078e3cff */
[----:B0-----:R-:W-:Y:S06]  /*bb50*/  @!P0 BRA `(.L_x_310) ;  /* 0x00000000009c8947 */ /* 0x001fec0003800000 */
.L_x_319:
[----:B------:R-:W-:Y:S01]  /*bb60*/  IMAD R3, R3, 0x8, R2 ;  /* 0x0000000803037824 */ /* 0x000fe200078e0202 */
[----:B------:R-:W-:-:S07]  /*bb70*/  SHF.L.U32 R0, R0, 0x1f, RZ ;  /* 0x0000001f00007819 */ /* 0x000fce00000006ff */
.L_x_311:
[----:B-1----:R1:W2:Y:S02]  /*bb80*/  SYNCS.PHASECHK.TRANS64.TRYWAIT P0, [R3+URZ], R0 ;  /* 0x00000000030075a7 */ /* 0x0022a4000800017f */
[----:B--2---:R-:W-:Y:S05]  /*bb90*/  @!P0 NANOSLEEP.SYNCS 0x989680 ;  /* 0x009896800000895d */ /* 0x004fea0003900000 */
[----:B------:R-:W2:Y:S02]  /*bba0*/  @!P0 SYNCS.PHASECHK.TRANS64 P0, [R3+URZ], R0 ;  /* 0x00000000030085a7 */ /* 0x000ea4000800007f */
[----:B--2---:R-:W-:Y:S05]  /*bbb0*/  @!P0 BRA `(.L_x_311) ;  /* 0xfffffffc00f08947 */ /* 0x004fea000383ffff */
.L_x_308:
[----:B------:R-:W-:Y:S05]  /*bbc0*/  BSYNC B0 ;  /* 0x0000000000007941 */ /* 0x000fea0003800000 */
.L_x_307:
[----:B------:R-:W-:Y:S05]  /*bbd0*/  EXIT ;  /* 0x000000000000794d */ /* 0x000fea0003800000 */
.L_x_21:
[----:B---3--:R3:W4:Y:S02]  /*bbe0*/  SYNCS.PHASECHK.TRANS64.TRYWAIT P1, [R3+URZ], R0 ;  /* 0x00000000030075a7 */ /* 0x008724000802017f */
[----:B----4-:R-:W-:Y:S05]  /*bbf0*/  @!P1 NANOSLEEP.SYNCS 0x989680 ;  /* 0x009896800000995d */ /* 0x010fea0003900000 */
[----:B------:R-:W4:Y:S02]  /*bc00*/  @!P1 SYNCS.PHASECHK.TRANS64 P1, [R3+URZ], R0 ;  /* 0x00000000030095a7 */ /* 0x000f24000802007f */
[----:B----4-:R-:W-:Y:S05]  /*bc10*/  @!P1 BRA `(.L_x_21) ;  /* 0xfffffffc00f09947 */ /* 0x010fea000383ffff */
[----:B------:R-:W-:Y:S05]  /*bc20*/  BRA `(.L_x_20) ;  /* 0xffffff58002c7947 */ /* 0x000fea000383ffff */
.L_x_26:
[----:B-1----:R1:W2:Y:S02]  /*bc30*/  SYNCS.PHASECHK.TRANS64.TRYWAIT P1, [R5+URZ], R4 ;  /* 0x00000004050075a7 */ /* 0x0022a4000802017f */
[----:B--2---:R-:W-:Y:S05]  /*bc40*/  @!P1 NANOSLEEP.SYNCS 0x989680 ;  /* 0x009896800000995d */ /* 0x004fea0003900000 */
[----:B------:R-:W2:Y:S02]  /*bc50*/  @!P1 SYNCS.PHASECHK.TRANS64 P1, [R5+URZ], R4 ;  /* 0x00000004050095a7 */ /* 0x000ea4000802007f */
[----:B--2---:R-:W-:Y:S05]  /*bc60*/  @!P1 BRA `(.L_x_26) ;  /* 0xfffffffc00f09947 */ /* 0x004fea000383ffff */
[----:B------:R-:W-:Y:S05]  /*bc70*/  BRA `(.L_x_25) ;  /* 0xffffff5c00a87947 */ /* 0x000fea000383ffff */
.L_x_295:
[----:B------:R-:W-:Y:S01]  /*bc80*/  BSSY B1, `(.L_x_312) ;  /* 0x0000006000017945 */ /* 0x000fe20003800000 */
[----:B------:R-:W-:-:S07]  /*bc90*/  IMAD.MOV.U32 R15, RZ, RZ, -0x1 ;  /* 0xffffffffff0f7424 */ /* 0x000fce00078e00ff */
[----:B------:R-:W-:Y:S05]  /*bca0*/  WARPSYNC.COLLECTIVE R15, `(.L_x_313) ;  /* 0x000000000f0c7348 */ /* 0x000fea0003c00000 */
[----:B------:R-:W-:Y:S02]  /*bcb0*/  ELECT P6, UR62, PT ;  /* 0x00000000003e782f */ /* 0x000fe400038c0000 */
[----:B------:R-:W-:Y:S01]  /*bcc0*/  MOV R14, UR62 ;  /* 0x0000003e000e7c02 */ /* 0x000fe20008000f00 */
[----:B------:R-:W-:Y:S10]  /*bcd0*/  ENDCOLLECTIVE ;  /* 0x000000000000791b */ /* 0x000ff40003800000 */
.L_x_313:
[----:B------:R-:W-:Y:S05]  /*bce0*/  BSYNC B1 ;  /* 0x0000000000017941 */ /* 0x000fea0003800000 */
.L_x_312:
[----:B------:R-:W-:Y:S05]  /*bcf0*/  BRA `(.L_x_314) ;  /* 0xfffffff000547947 */ /* 0x000fea000383ffff */
.L_x_298:
[----:B0-----:R0:W1:Y:S02]  /*bd00*/  SYNCS.PHASECHK.TRANS64.TRYWAIT P0, [R20+URZ+0x10], R7 ;  /* 0x00001007140075a7 */ /* 0x001064000800017f */
[----:B-1----:R-:W-:Y:S05]  /*bd10*/  @!P0 NANOSLEEP.SYNCS 0x989680 ;  /* 0x009896800000895d */ /* 0x002fea0003900000 */
[----:B------:R-:W1:Y:S02]  /*bd20*/  @!P0 SYNCS.PHASECHK.TRANS64 P0, [R20+URZ+0x10], R7 ;  /* 0x00001007140085a7 */ /* 0x000e64000800007f */
[----:B-1----:R-:W-:Y:S05]  /*bd30*/  @!P0 BRA `(.L_x_298) ;  /* 0xfffffffc00f08947 */ /* 0x002fea000383ffff */
[----:B------:R-:W-:Y:S05]  /*bd40*/  BRA `(.L_x_315) ;  /* 0xfffffff0008c7947 */ /* 0x000fea000383ffff */
.L_x_306:
[----:B------:R-:W-:Y:S01]  /*bd50*/  BSSY B0, `(.L_x_316) ;  /* 0x0000006000007945 */ /* 0x000fe20003800000 */
[----:B------:R-:W-:-:S07]  /*bd60*/  IMAD.MOV.U32 R15, RZ, RZ, -0x1 ;  /* 0xffffffffff0f7424 */ /* 0x000fce00078e00ff */
[----:B------:R-:W-:Y:S05]  /*bd70*/  WARPSYNC.COLLECTIVE R15, `(.L_x_317) ;  /* 0x000000000f0c7348 */ /* 0x000fea0003c00000 */
[----:B------:R-:W-:Y:S02]  /*bd80*/  ELECT P6, UR62, PT ;  /* 0x00000000003e782f */ /* 0x000fe400038c0000 */
[----:B------:R-:W-:Y:S01]  /*bd90*/  MOV R14, UR62 ;  /* 0x0000003e000e7c02 */ /* 0x000fe20008000f00 */
[----:B------:R-:W-:Y:S10]  /*bda0*/  ENDCOLLECTIVE ;  /* 0x000000000000791b */ /* 0x000ff40003800000 */
.L_x_317:
[----:B------:R-:W-:Y:S05]  /*bdb0*/  BSYNC B0 ;  /* 0x0000000000007941 */ /* 0x000fea0003800000 */
.L_x_316:
[----:B------:R-:W-:Y:S05]  /*bdc0*/  BRA `(.L_x_318) ;  /* 0xfffffffc00187947 */ /* 0x000fea000383ffff */
.L_x_310:
[----:B0-----:R0:W1:Y:S02]  /*bdd0*/  SYNCS.PHASECHK.TRANS64.TRYWAIT P0, [R7+URZ], R4 ;  /* 0x00000004070075a7 */ /* 0x001064000800017f */
[----:B-1----:R-:W-:Y:S05]  /*bde0*/  @!P0 NANOSLEEP.SYNCS 0x989680 ;  /* 0x009896800000895d */ /* 0x002fea0003900000 */
[----:B------:R-:W1:Y:S02]  /*bdf0*/  @!P0 SYNCS.PHASECHK.TRANS64 P0, [R7+URZ], R4 ;  /* 0x00000004070085a7 */ /* 0x000e64000800007f */
[----:B-1----:R-:W-:Y:S05]  /*be00*/  @!P0 BRA `(.L_x_310) ;  /* 0xfffffffc00f08947 */ /* 0x002fea000383ffff */
[----:B------:R-:W-:Y:S05]  /*be10*/  BRA `(.L_x_319) ;  /* 0xfffffffc00507947 */ /* 0x000fea000383ffff */
.L_x_320:
[----:B------:R-:W-:-:S00]  /*be20*/  BRA `(.L_x_320) ;  /* 0xfffffffc00fc7947 */ /* 0x000fc0000383ffff */
[----:B------:R-:W-:-:S00]  /*be30*/  NOP ;  /* 0x0000000000007918 */ /* 0x000fc00000000000 */
        /* <DEDUP_REMOVED lines=12> */
.L_x_321:


//--------------------- .nv.global.init           --------------------------
	.section	.nv.global.init,"aw",@progbits
.nv.global.init:
	.type		$str$22,@object
	.size		$str$22,($str$23 - $str$22)
$str$22:
        /*0000*/ 	.byte	0x6b, 0x5f, 0x74, 0x69, 0x6c, 0x65, 0x5f, 0x63, 0x6f, 0x75, 0x6e, 0x74, 0x20, 0x3e, 0x3d, 0x20
        /*0010*/ 	.byte	0x31, 0x00
	.type		$str$23,@object
	.size		$str$23,(__unnamed_1 - $str$23)
$str$23:
        /*0012*/ 	.byte	0x2f, 0x74, 0x6d, 0x70, 0x2f, 0x63, 0x75, 0x74, 0x6c, 0x61, 0x73, 0x73, 0x5f, 0x73, 0x77, 0x65
        /*0022*/ 	.byte	0x65, 0x70, 0x5f, 0x73, 0x72, 0x63, 0x2f, 0x69, 0x6e, 0x63, 0x6c, 0x75, 0x64, 0x65, 0x2f, 0x63
        /*0032*/ 	.byte	0x75, 0x74, 0x6c, 0x61, 0x73, 0x73, 0x2f, 0x67, 0x65, 0x6d, 0x6d, 0x2f, 0x63, 0x6f, 0x6c, 0x6c
        /*0042*/ 	.byte	0x65, 0x63, 0x74, 0x69, 0x76, 0x65, 0x2f, 0x73, 0x6d, 0x39, 0x30, 0x5f, 0x6d, 0x6d, 0x61, 0x5f
        /*0052*/ 	.byte	0x74, 0x6d, 0x61, 0x5f, 0x67, 0x6d, 0x6d, 0x61, 0x5f, 0x73, 0x73, 0x5f, 0x77, 0x61, 0x72, 0x70
        /*0062*/ 	.byte	0x73, 0x70, 0x65, 0x63, 0x69, 0x61, 0x6c, 0x69, 0x7a, 0x65, 0x64, 0x2e, 0x68, 0x70, 0x70, 0x00
	.type		__unnamed_1,@object
	.size		__unnamed_1,(.L_0 - __unnamed_1)
__unnamed_1:
        /*0072*/ 	.byte	0x76, 0x6f, 0x69, 0x64, 0x20, 0x63, 0x75, 0x74, 0x6c, 0x61, 0x73, 0x73, 0x3a, 0x3a, 0x67, 0x65
        /* <DEDUP_REMOVED lines=177> */
        /*0b92*/ 	.byte	0x69, 0x64, 0x65, 0x6e, 0x74, 0x69, 0x74, 0x79, 0x5d, 0x00
.L_0:


//--------------------- .nv.shared._ZN7cutlass13device_kernelINS_4gemm6kernel13GemmUniversalIN4cute5tupleIJiiiiEEENS1_10collective13CollectiveMmaINS1_34MainloopSm90TmaGmmaWarpSpecializedILi2ENS5_IJNS4_1CILi2EEENSA_ILi1EEESC_EEENS1_35KernelTmaWarpSpecializedCooperativeEEENS5_IJNSA_ILi128EEENSA_ILi256EEENSA_ILi64EEEEEENS_10tfloat32_tENS5_IJlSC_lEEESK_SL_NS4_8TiledMMAINS4_8MMA_AtomIJNS4_4SM904GMMA30MMA_64x256x8_F32TF32TF32_SS_TNILNSP_7ScaleInE1ELSR_1EEEEEENS4_6LayoutISD_NS5_IJSC_NSA_ILi0EEESV_EEEEENS5_IJNS4_10UnderscoreESY_SY_EEEEENS4_13SM90_TMA_LOADENS4_14ComposedLayoutINS4_7SwizzleILi3ELi4ELi3EEENS4_18smem_ptr_flag_bitsILi32EEENSU_INS5_IJNSA_ILi8EEENSA_ILi32EEEEEENS5_IJS18_SC_EEEEEEEvNS4_8identityENS4_23SM90_TMA_LOAD_MULTICASTES1C_vS1D_EENS_8epilogue10collective6detail29Sm90TmaWarpSpecializedAdapterINS1H_15DefaultEpilogueISK_SL_SL_NS1G_6thread17LinearCombinationISK_Li1EffLNS1L_9ScaleType4KindE0ELNS_15FloatRoundStyleE2ESK_EENS1_15EpilogueDefaultEEEEEvvEEEEvNT_6ParamsE --------------------------
	.section	.nv.shared._ZN7cutlass13device_kernelINS_4gemm6kernel13GemmUniversalIN4cute5tupleIJiiiiEEENS1_10collective13CollectiveMmaINS1_34MainloopSm90TmaGmmaWarpSpecializedILi2ENS5_IJNS4_1CILi2EEENSA_ILi1EEESC_EEENS1_35KernelTmaWarpSpecializedCooperativeEEENS5_IJNSA_ILi128EEENSA_ILi256EEENSA_ILi64EEEEEENS_10tfloat32_tENS5_IJlSC_lEEESK_SL_NS4_8TiledMMAINS4_8MMA_AtomIJNS4_4SM904GMMA30MMA_64x256x8_F32TF32TF32_SS_TNILNSP_7ScaleInE1ELSR_1EEEEEENS4_6LayoutISD_NS5_IJSC_NSA_ILi0EEESV_EEEEENS5_IJNS4_10UnderscoreESY_SY_EEEEENS4_13SM90_TMA_LOADENS4_14ComposedLayoutINS4_7SwizzleILi3ELi4ELi3EEENS4_18smem_ptr_flag_bitsILi32EEENSU_INS5_IJNSA_ILi8EEENSA_ILi32EEEEEENS5_IJS18_SC_EEEEEEEvNS4_8identityENS4_23SM90_TMA_LOAD_MULTICASTES1C_vS1D_EENS_8epilogue10collective6detail29Sm90TmaWarpSpecializedAdapterINS1H_15DefaultEpilogueISK_SL_SL_NS1G_6thread17LinearCombinationISK_Li1EffLNS1L_9ScaleType4KindE0ELNS_15FloatRoundStyleE2ESK_EENS1_15EpilogueDefaultEEEEEvvEEEEvNT_6ParamsE,"aw",@nobits
	.sectionflags	@""
	.align	16
	.zero		1024


//--------------------- .nv.shared.reserved.0     --------------------------
	.section	.nv.shared.reserved.0,"aw",@nobits
	.weak		__nv_reservedSMEM_offset_0_alias
	.size		__nv_reservedSMEM_offset_0_alias, 0, 0
	.other		__nv_reservedSMEM_offset_0_alias,@"STO_CUDA_RESERVED_SHARED STV_DEFAULT"
__nv_reservedSMEM_offset_0_alias:
	.zero		0


//--------------------- .nv.global                --------------------------
	.section	.nv.global,"aw",@nobits
.nv.global:
	.type		_ZN39_INTERNAL_68d4a471_4_k_cu_053db3ea_65684cute1_E,@object
	.size		_ZN39_INTERNAL_68d4a471_4_k_cu_053db3ea_65684cute1_E,(_ZN39_INTERNAL_68d4a471_4_k_cu_053db3ea_65684cuda3std3__45__cpo6cbeginE - _ZN39_INTERNAL_68d4a471_4_k_cu_053db3ea_65684cute1_E)
_ZN39_INTERNAL_68d4a471_4_k_cu_053db3ea_65684cute1_E:
	.zero		1
	.type		_ZN39_INTERNAL_68d4a471_4_k_cu_053db3ea_65684cuda3std3__45__cpo6cbeginE,@object
	.size		_ZN39_INTERNAL_68d4a471_4_k_cu_053db3ea_65684cuda3std3__45__cpo6cbeginE,(_ZN39_INTERNAL_68d4a471_4_k_cu_053db3ea_65684cuda3std3__48in_placeE - _ZN39_INTERNAL_68d4a471_4_k_cu_053db3ea_65684cuda3std3__45__cpo6cbeginE)
_ZN39_INTERNAL_68d4a471_4_k_cu_053db3ea_65684cuda3std3__45__cpo6cbeginE:
	.zero		1
	.type		_ZN39_INTERNAL_68d4a471_4_k_cu_053db3ea_65684cuda3std3__48in_placeE,@object
	.size		_ZN39_INTERNAL_68d4a471_4_k_cu_053db3ea_65684cuda3std3__48in_placeE,(_ZN39_INTERNAL_68d4a471_4_k_cu_053db3ea_65684cuda3std6ranges3__45__cpo9iter_moveE - _ZN39_INTERNAL_68d4a471_4_k_cu_053db3ea_65684cuda3std3__48in_placeE)
_ZN39_INTERNAL_68d4a471_4_k_cu_053db3ea_65684cuda3std3__48in_placeE:
	.zero		1
	.type		_ZN39_INTERNAL_68d4a471_4_k_cu_053db3ea_65684cuda3std6ranges3__45__cpo9iter_moveE,@object
	.size		_ZN39_INTERNAL_68d4a471_4_k_cu_053db3ea_65684cuda3std6ranges3__45__cpo9iter_moveE,(_ZN39_INTERNAL_68d4a471_4_k_cu_053db3ea_65684cuda3std3__45__cpo5beginE - _ZN39_INTERNAL_68d4a471_4_k_cu_053db3ea_65684cuda3std6ranges3__45__cpo9iter_moveE)
_ZN39_INTERNAL_68d4a471_4_k_cu_053db3ea_65684cuda3std6ranges3__45__cpo9iter_moveE:
	.zero		1
	.type		_ZN39_INTERNAL_68d4a471_4_k_cu_053db3ea_65684cuda3std3__45__cpo5beginE,@object
	.size		_ZN39_INTERNAL_68d4a471_4_k_cu_053db3ea_65684cuda3std3__45__cpo5beginE,(_ZN39_INTERNAL_68d4a471_4_k_cu_053db3ea_65684cuda3std3__441_GLOBAL__N__68d4a471_4_k_cu_053db3ea_65686ignoreE - _ZN39_INTERNAL_68d4a471_4_k_cu_053db3ea_65684cuda3std3__45__cpo5beginE)
_ZN39_INTERNAL_68d4a471_4_k_cu_053db3ea_65684cuda3std3__45__cpo5beginE:
	.zero		1
	.type		_ZN39_INTERNAL_68d4a471_4_k_cu_053db3ea_65684cuda3std3__441_GLOBAL__N__68d4a471_4_k_cu_053db3ea_65686ignoreE,@object
	.size		_ZN39_INTERNAL_68d4a471_4_k_cu_053db3ea_65684cuda3std3__441_GLOBAL__N__68d4a471_4_k_cu_053db3ea_65686ignoreE,(_ZN39_INTERNAL_68d4a471_4_k_cu_053db3ea_65684cute7productE - _ZN39_INTERNAL_68d4a471_4_k_cu_053db3ea_65684cuda3std3__441_GLOBAL__N__68d4a471_4_k_cu_053db3ea_65686ignoreE)
_ZN39_INTERNAL_68d4a471_4_k_cu_053db3ea_65684cuda3std3__441_GLOBAL__N__68d4a471_4_k_cu_053db3ea_65686ignoreE:
	.zero		1
	.type		_ZN39_INTERNAL_68d4a471_4_k_cu_053db3ea_65684cute7productE,@object
	.size		_ZN39_INTERNAL_68d4a471_4_k_cu_053db3ea_65684cute7productE,(_ZN39_INTERNAL_68d4a471_4_k_cu_053db3ea_65684cuda3std3__45__cpo3endE - _ZN39_INTERNAL_68d4a471_4_k_cu_053db3ea_65684cute7productE)
_ZN39_INTERNAL_68d4a471_4_k_cu_053db3ea_65684cute7productE:
	.zero		1
	.type		_ZN39_INTERNAL_68d4a471_4_k_cu_053db3ea_65684cuda3std3__45__cpo3endE,@object
	.size		_ZN39_INTERNAL_68d4a471_4_k_cu_053db3ea_65684cuda3std3__45__cpo3endE,(_ZN39_INTERNAL_68d4a471_4_k_cu_053db3ea_65684cuda3std3__419piecewise_constructE - _ZN39_INTERNAL_68d4a471_4_k_cu_053db3ea_65684cuda3std3__45__cpo3endE)
_ZN39_INTERNAL_68d4a471_4_k_cu_053db3ea_65684cuda3std3__45__cpo3endE:
	.zero		1
	.type		_ZN39_INTERNAL_68d4a471_4_k_cu_053db3ea_65684cuda3std3__419piecewise_constructE,@object
	.size		_ZN39_INTERNAL_68d4a471_4_k_cu_053db3ea_65684cuda3std3__419piecewise_constructE,(_ZN39_INTERNAL_68d4a471_4_k_cu_053db3ea_65684cuda3std3__45__cpo4cendE - _ZN39_INTERNAL_68d4a471_4_k_cu_053db3ea_65684cuda3std3__419piecewise_constructE)
_ZN39_INTERNAL_68d4a471_4_k_cu_053db3ea_65684cuda3std3__419piecewise_constructE:
	.zero		1
	.type		_ZN39_INTERNAL_68d4a471_4_k_cu_053db3ea_65684cuda3std3__45__cpo4cendE,@object
	.size		_ZN39_INTERNAL_68d4a471_4_k_cu_053db3ea_65684cuda3std3__45__cpo4cendE,(_ZN39_INTERNAL_68d4a471_4_k_cu_053db3ea_65684cuda3std6ranges3__45__cpo4swapE - _ZN39_INTERNAL_68d4a471_4_k_cu_053db3ea_65684cuda3std3__45__cpo4cendE)
_ZN39_INTERNAL_68d4a471_4_k_cu_053db3ea_65684cuda3std3__45__cpo4cendE:
	.zero		1
	.type		_ZN39_INTERNAL_68d4a471_4_k_cu_053db3ea_65684cuda3std6ranges3__45__cpo4swapE,@object
	.size		_ZN39_INTERNAL_68d4a471_4_k_cu_053db3ea_65684cuda3std6ranges3__45__cpo4swapE,(.L_8 - _ZN39_INTERNAL_68d4a471_4_k_cu_053db3ea_65684cuda3std6ranges3__45__cpo4swapE)
_ZN39_INTERNAL_68d4a471_4_k_cu_053db3ea_65684cuda3std6ranges3__45__cpo4swapE:
	.zero		1
.L_8:


//--------------------- .nv.constant0._ZN7cutlass13device_kernelINS_4gemm6kernel13GemmUniversalIN4cute5tupleIJiiiiEEENS1_10collective13CollectiveMmaINS1_34MainloopSm90TmaGmmaWarpSpecializedILi2ENS5_IJNS4_1CILi2EEENSA_ILi1EEESC_EEENS1_35KernelTmaWarpSpecializedCooperativeEEENS5_IJNSA_ILi128EEENSA_ILi256EEENSA_ILi64EEEEEENS_10tfloat32_tENS5_IJlSC_lEEESK_SL_NS4_8TiledMMAINS4_8MMA_AtomIJNS4_4SM904GMMA30MMA_64x256x8_F32TF32TF32_SS_TNILNSP_7ScaleInE1ELSR_1EEEEEENS4_6LayoutISD_NS5_IJSC_NSA_ILi0EEESV_EEEEENS5_IJNS4_10UnderscoreESY_SY_EEEEENS4_13SM90_TMA_LOADENS4_14ComposedLayoutINS4_7SwizzleILi3ELi4ELi3EEENS4_18smem_ptr_flag_bitsILi32EEENSU_INS5_IJNSA_ILi8EEENSA_ILi32EEEEEENS5_IJS18_SC_EEEEEEEvNS4_8identityENS4_23SM90_TMA_LOAD_MULTICASTES1C_vS1D_EENS_8epilogue10collective6detail29Sm90TmaWarpSpecializedAdapterINS1H_15DefaultEpilogueISK_SL_SL_NS1G_6thread17LinearCombinationISK_Li1EffLNS1L_9ScaleType4KindE0ELNS_15FloatRoundStyleE2ESK_EENS1_15EpilogueDefaultEEEEEvvEEEEvNT_6ParamsE --------------------------
	.section	.nv.constant0._ZN7cutlass13device_kernelINS_4gemm6kernel13GemmUniversalIN4cute5tupleIJiiiiEEENS1_10collective13CollectiveMmaINS1_34MainloopSm90TmaGmmaWarpSpecializedILi2ENS5_IJNS4_1CILi2EEENSA_ILi1EEESC_EEENS1_35KernelTmaWarpSpecializedCooperativeEEENS5_IJNSA_ILi128EEENSA_ILi256EEENSA_ILi64EEEEEENS_10tfloat32_tENS5_IJlSC_lEEESK_SL_NS4_8TiledMMAINS4_8MMA_AtomIJNS4_4SM904GMMA30MMA_64x256x8_F32TF32TF32_SS_TNILNSP_7ScaleInE1ELSR_1EEEEEENS4_6LayoutISD_NS5_IJSC_NSA_ILi0EEESV_EEEEENS5_IJNS4_10UnderscoreESY_SY_EEEEENS4_13SM90_TMA_LOADENS4_14ComposedLayoutINS4_7SwizzleILi3ELi4ELi3EEENS4_18smem_ptr_flag_bitsILi32EEENSU_INS5_IJNSA_ILi8EEENSA_ILi32EEEEEENS5_IJS18_SC_EEEEEEEvNS4_8identityENS4_23SM90_TMA_LOAD_MULTICASTES1C_vS1D_EENS_8epilogue10collective6detail29Sm90TmaWarpSpecializedAdapterINS1H_15DefaultEpilogueISK_SL_SL_NS1G_6thread17LinearCombinationISK_Li1EffLNS1L_9ScaleType4KindE0ELNS_15FloatRoundStyleE2ESK_EENS1_15EpilogueDefaultEEEEEvvEEEEvNT_6ParamsE,"a",@progbits
	.sectionflags	@""
	.align	4
.nv.constant0._ZN7cutlass13device_kernelINS_4gemm6kernel13GemmUniversalIN4cute5tupleIJiiiiEEENS1_10collective13CollectiveMmaINS1_34MainloopSm90TmaGmmaWarpSpecializedILi2ENS5_IJNS4_1CILi2EEENSA_ILi1EEESC_EEENS1_35KernelTmaWarpSpecializedCooperativeEEENS5_IJNSA_ILi128EEENSA_ILi256EEENSA_ILi64EEEEEENS_10tfloat32_tENS5_IJlSC_lEEESK_SL_NS4_8TiledMMAINS4_8MMA_AtomIJNS4_4SM904GMMA30MMA_64x256x8_F32TF32TF32_SS_TNILNSP_7ScaleInE1ELSR_1EEEEEENS4_6LayoutISD_NS5_IJSC_NSA_ILi0EEESV_EEEEENS5_IJNS4_10UnderscoreESY_SY_EEEEENS4_13SM90_TMA_LOADENS4_14ComposedLayoutINS4_7SwizzleILi3ELi4ELi3EEENS4_18smem_ptr_flag_bitsILi32EEENSU_INS5_IJNSA_ILi8EEENSA_ILi32EEEEEENS5_IJS18_SC_EEEEEEEvNS4_8identityENS4_23SM90_TMA_LOAD_MULTICASTES1C_vS1D_EENS_8epilogue10collective6detail29Sm90TmaWarpSpecializedAdapterINS1H_15DefaultEpilogueISK_SL_SL_NS1G_6thread17LinearCombinationISK_Li1EffLNS1L_9ScaleType4KindE0ELNS_15FloatRoundStyleE2ESK_EENS1_15EpilogueDefaultEEEEEvvEEEEvNT_6ParamsE:
	.zero		1664


//--------------------- SYMBOLS --------------------------

	.type		.nv.reservedSmem.offset0,@object
	.size		.nv.reservedSmem.offset0,0x4
	.type		__assertfail,@function
